	.target	sm_100a

	.elftype	@"ET_EXEC"


//--------------------- .note.nv.tkinfo           --------------------------
	.section	.note.nv.tkinfo,"",@"SHT_NOTE"
	.sectionflags	@"SHF_NOTE_NV_TKINFO"
	.tkinfo
        /*0018*/ 	.word	0x00000002
        /*0030*/ 	.string	""
        /*0030*/ 	.string	"ptxas"
        /*0030*/ 	.string	"Cuda compilation tools, release 13.0, V13.0.88"
        /*0030*/ 	.string	"Build cuda_13.0.r13.0/compiler.36424714_0"
        /*0030*/ 	.string	"-arch sm_100a -m 64 "



//--------------------- .note.nv.cuinfo           --------------------------
	.section	.note.nv.cuinfo,"",@"SHT_NOTE"
	.sectionflags	@"SHF_NOTE_NV_CUINFO"
        /*0018*/ 	.short	0x0002
        /*001a*/ 	.short	0x0064
        /*001c*/ 	.short	0x0082
	.zero		2


//--------------------- .nv.info                  --------------------------
	.section	.nv.info,"",@"SHT_CUDA_INFO"
	.align	4


	//----- nvinfo : EIATTR_REGCOUNT
	.align		4
        /*0000*/ 	.byte	0x04, 0x2f
        /*0002*/ 	.short	(.L_19 - .L_18)
	.align		4
.L_18:
        /*0004*/ 	.word	index@(_ZN7cutlass13device_kernelINS_4gemm6kernel13GemmUniversalIN4cute5tupleIJiiiiEEENS1_10collective13CollectiveMmaINS1_35MainloopSm100TmaUmmaWarpSpecializedILi14ELi2ELi4ENS5_IJNS4_1CILi1EEESB_SB_EEEEENS5_IJNSA_ILi64EEENSA_ILi160EEESE_EEENS_12float_e4m3_tENS5_IJlSB_lEEESH_SI_NS4_8TiledMMAINS4_8MMA_AtomIJNS4_10MMA_TraitsINS4_19SM100_MMA_F8F6F4_SSEJSH_SH_fSE_SF_NS4_17integral_constantINS4_4UMMA5MajorELSP_0EEESQ_NSN_INSO_7ScaleInELSR_0EEESS_EEEEEENS4_6LayoutISC_NS5_IJNSA_ILi0EEESW_SW_EEEEENS5_IJNS4_10UnderscoreESZ_SZ_EEEEENS4_13SM90_TMA_LOADENS4_14ComposedLayoutINS4_7SwizzleILi2ELi4ELi3EEENS4_18smem_ptr_flag_bitsILi8EEENSV_INS5_IJNSA_ILi8EEESE_EEENS5_IJSE_SB_EEEEEEEvNS4_8identityES12_S1C_vS1D_EENS_8epilogue10collective18CollectiveEpilogueINS1F_23Sm100TmaWarpSpecializedILi1ELi1ELi80ELb0ELb0EEEJSG_NS5_IJNSV_ISE_SB_EENSV_ISF_SB_EEEEESH_SI_SH_SI_NS1F_6fusion15FusionCallbacksIS1J_NS1N_17LinearCombinationISH_fSH_fLNS_15FloatRoundStyleE2EEESG_S1M_JEEENS4_5SM1004TMEM4LOAD26SM100_TMEM_LOAD_16dp32b16xES12_NS13_INS14_ILi1ELi4ELi3EEES17_NSV_INS5_IJS18_NSA_ILi32EEEEEENS5_IJS1Y_SB_EEEEEEENS4_39AutoVectorizingCopyWithAssumedAlignmentILi128EEENS4_14SM90_TMA_STOREES22_S24_S24_EEEvvEEEEvNT_6ParamsE)
        /*0008*/ 	.word	0x000000dd


	//----- nvinfo : EIATTR_FRAME_SIZE
	.align		4
.L_19:
        /*000c*/ 	.byte	0x04, 0x11
        /*000e*/ 	.short	(.L_21 - .L_20)
	.align		4
.L_20:
        /*0010*/ 	.word	index@($__internal_2_$__cuda_sm10x_tcgen05_guardrail_trap_unallocated_columns_being_dealloced)
        /*0014*/ 	.word	0x00000000


	//----- nvinfo : EIATTR_FRAME_SIZE
	.align		4
.L_21:
        /*0018*/ 	.byte	0x04, 0x11
        /*001a*/ 	.short	(.L_23 - .L_22)
	.align		4
.L_22:
        /*001c*/ 	.word	index@($__internal_1_$__cuda_sm10x_tcgen05_guardrail_trap_phase_invalid_during_alloc)
        /*0020*/ 	.word	0x00000000


	//----- nvinfo : EIATTR_FRAME_SIZE
	.align		4
.L_23:
        /*0024*/ 	.byte	0x04, 0x11
        /*0026*/ 	.short	(.L_25 - .L_24)
	.align		4
.L_24:
        /*0028*/ 	.word	index@($__internal_0_$__cuda_sm10x_tcgen05_guardrail_trap_col_being_dealloced_not_returned_by_alloc)
        /*002c*/ 	.word	0x00000000


	//----- nvinfo : EIATTR_FRAME_SIZE
	.align		4
.L_25:
        /*0030*/ 	.byte	0x04, 0x11
        /*0032*/ 	.short	(.L_27 - .L_26)
	.align		4
.L_26:
        /*0034*/ 	.word	index@(_ZN7cutlass13device_kernelINS_4gemm6kernel13GemmUniversalIN4cute5tupleIJiiiiEEENS1_10collective13CollectiveMmaINS1_35MainloopSm100TmaUmmaWarpSpecializedILi14ELi2ELi4ENS5_IJNS4_1CILi1EEESB_SB_EEEEENS5_IJNSA_ILi64EEENSA_ILi160EEESE_EEENS_12float_e4m3_tENS5_IJlSB_lEEESH_SI_NS4_8TiledMMAINS4_8MMA_AtomIJNS4_10MMA_TraitsINS4_19SM100_MMA_F8F6F4_SSEJSH_SH_fSE_SF_NS4_17integral_constantINS4_4UMMA5MajorELSP_0EEESQ_NSN_INSO_7ScaleInELSR_0EEESS_EEEEEENS4_6LayoutISC_NS5_IJNSA_ILi0EEESW_SW_EEEEENS5_IJNS4_10UnderscoreESZ_SZ_EEEEENS4_13SM90_TMA_LOADENS4_14ComposedLayoutINS4_7SwizzleILi2ELi4ELi3EEENS4_18smem_ptr_flag_bitsILi8EEENSV_INS5_IJNSA_ILi8EEESE_EEENS5_IJSE_SB_EEEEEEEvNS4_8identityES12_S1C_vS1D_EENS_8epilogue10collective18CollectiveEpilogueINS1F_23Sm100TmaWarpSpecializedILi1ELi1ELi80ELb0ELb0EEEJSG_NS5_IJNSV_ISE_SB_EENSV_ISF_SB_EEEEESH_SI_SH_SI_NS1F_6fusion15FusionCallbacksIS1J_NS1N_17LinearCombinationISH_fSH_fLNS_15FloatRoundStyleE2EEESG_S1M_JEEENS4_5SM1004TMEM4LOAD26SM100_TMEM_LOAD_16dp32b16xES12_NS13_INS14_ILi1ELi4ELi3EEES17_NSV_INS5_IJS18_NSA_ILi32EEEEEENS5_IJS1Y_SB_EEEEEEENS4_39AutoVectorizingCopyWithAssumedAlignmentILi128EEENS4_14SM90_TMA_STOREES22_S24_S24_EEEvvEEEEvNT_6ParamsE)
        /*0038*/ 	.word	0x00000000


	//----- nvinfo : EIATTR_MIN_STACK_SIZE
	.align		4
.L_27:
        /*003c*/ 	.byte	0x04, 0x12
        /*003e*/ 	.short	(.L_29 - .L_28)
	.align		4
.L_28:
        /*0040*/ 	.word	index@(_ZN7cutlass13device_kernelINS_4gemm6kernel13GemmUniversalIN4cute5tupleIJiiiiEEENS1_10collective13CollectiveMmaINS1_35MainloopSm100TmaUmmaWarpSpecializedILi14ELi2ELi4ENS5_IJNS4_1CILi1EEESB_SB_EEEEENS5_IJNSA_ILi64EEENSA_ILi160EEESE_EEENS_12float_e4m3_tENS5_IJlSB_lEEESH_SI_NS4_8TiledMMAINS4_8MMA_AtomIJNS4_10MMA_TraitsINS4_19SM100_MMA_F8F6F4_SSEJSH_SH_fSE_SF_NS4_17integral_constantINS4_4UMMA5MajorELSP_0EEESQ_NSN_INSO_7ScaleInELSR_0EEESS_EEEEEENS4_6LayoutISC_NS5_IJNSA_ILi0EEESW_SW_EEEEENS5_IJNS4_10UnderscoreESZ_SZ_EEEEENS4_13SM90_TMA_LOADENS4_14ComposedLayoutINS4_7SwizzleILi2ELi4ELi3EEENS4_18smem_ptr_flag_bitsILi8EEENSV_INS5_IJNSA_ILi8EEESE_EEENS5_IJSE_SB_EEEEEEEvNS4_8identityES12_S1C_vS1D_EENS_8epilogue10collective18CollectiveEpilogueINS1F_23Sm100TmaWarpSpecializedILi1ELi1ELi80ELb0ELb0EEEJSG_NS5_IJNSV_ISE_SB_EENSV_ISF_SB_EEEEESH_SI_SH_SI_NS1F_6fusion15FusionCallbacksIS1J_NS1N_17LinearCombinationISH_fSH_fLNS_15FloatRoundStyleE2EEESG_S1M_JEEENS4_5SM1004TMEM4LOAD26SM100_TMEM_LOAD_16dp32b16xES12_NS13_INS14_ILi1ELi4ELi3EEES17_NSV_INS5_IJS18_NSA_ILi32EEEEEENS5_IJS1Y_SB_EEEEEEENS4_39AutoVectorizingCopyWithAssumedAlignmentILi128EEENS4_14SM90_TMA_STOREES22_S24_S24_EEEvvEEEEvNT_6ParamsE)
        /*0044*/ 	.word	0x00000000
.L_29:


//--------------------- .nv.compat                --------------------------
	.section	.nv.compat,"",@"SHT_CUDA_COMPAT_INFO"
	.align	4
        /*0000*/ 	.byte	0x02, 0x09, 0x01, 0x00, 0x02, 0x02, 0x02, 0x00, 0x02, 0x05, 0x05, 0x00, 0x03, 0x07, 0x01, 0x01
        /*0010*/ 	.byte	0x02, 0x03, 0x01, 0x00, 0x02, 0x06, 0x01, 0x00, 0x04, 0x0b, 0x08, 0x00, 0x09, 0x00, 0x00, 0x00
        /*0020*/ 	.byte	0x00, 0x00, 0x00, 0x00


//--------------------- .nv.info._ZN7cutlass13device_kernelINS_4gemm6kernel13GemmUniversalIN4cute5tupleIJiiiiEEENS1_10collective13CollectiveMmaINS1_35MainloopSm100TmaUmmaWarpSpecializedILi14ELi2ELi4ENS5_IJNS4_1CILi1EEESB_SB_EEEEENS5_IJNSA_ILi64EEENSA_ILi160EEESE_EEENS_12float_e4m3_tENS5_IJlSB_lEEESH_SI_NS4_8TiledMMAINS4_8MMA_AtomIJNS4_10MMA_TraitsINS4_19SM100_MMA_F8F6F4_SSEJSH_SH_fSE_SF_NS4_17integral_constantINS4_4UMMA5MajorELSP_0EEESQ_NSN_INSO_7ScaleInELSR_0EEESS_EEEEEENS4_6LayoutISC_NS5_IJNSA_ILi0EEESW_SW_EEEEENS5_IJNS4_10UnderscoreESZ_SZ_EEEEENS4_13SM90_TMA_LOADENS4_14ComposedLayoutINS4_7SwizzleILi2ELi4ELi3EEENS4_18smem_ptr_flag_bitsILi8EEENSV_INS5_IJNSA_ILi8EEESE_EEENS5_IJSE_SB_EEEEEEEvNS4_8identityES12_S1C_vS1D_EENS_8epilogue10collective18CollectiveEpilogueINS1F_23Sm100TmaWarpSpecializedILi1ELi1ELi80ELb0ELb0EEEJSG_NS5_IJNSV_ISE_SB_EENSV_ISF_SB_EEEEESH_SI_SH_SI_NS1F_6fusion15FusionCallbacksIS1J_NS1N_17LinearCombinationISH_fSH_fLNS_15FloatRoundStyleE2EEESG_S1M_JEEENS4_5SM1004TMEM4LOAD26SM100_TMEM_LOAD_16dp32b16xES12_NS13_INS14_ILi1ELi4ELi3EEES17_NSV_INS5_IJS18_NSA_ILi32EEEEEENS5_IJS1Y_SB_EEEEEEENS4_39AutoVectorizingCopyWithAssumedAlignmentILi128EEENS4_14SM90_TMA_STOREES22_S24_S24_EEEvvEEEEvNT_6ParamsE --------------------------
	.section	.nv.info._ZN7cutlass13device_kernelINS_4gemm6kernel13GemmUniversalIN4cute5tupleIJiiiiEEENS1_10collective13CollectiveMmaINS1_35MainloopSm100TmaUmmaWarpSpecializedILi14ELi2ELi4ENS5_IJNS4_1CILi1EEESB_SB_EEEEENS5_IJNSA_ILi64EEENSA_ILi160EEESE_EEENS_12float_e4m3_tENS5_IJlSB_lEEESH_SI_NS4_8TiledMMAINS4_8MMA_AtomIJNS4_10MMA_TraitsINS4_19SM100_MMA_F8F6F4_SSEJSH_SH_fSE_SF_NS4_17integral_constantINS4_4UMMA5MajorELSP_0EEESQ_NSN_INSO_7ScaleInELSR_0EEESS_EEEEEENS4_6LayoutISC_NS5_IJNSA_ILi0EEESW_SW_EEEEENS5_IJNS4_10UnderscoreESZ_SZ_EEEEENS4_13SM90_TMA_LOADENS4_14ComposedLayoutINS4_7SwizzleILi2ELi4ELi3EEENS4_18smem_ptr_flag_bitsILi8EEENSV_INS5_IJNSA_ILi8EEESE_EEENS5_IJSE_SB_EEEEEEEvNS4_8identityES12_S1C_vS1D_EENS_8epilogue10collective18CollectiveEpilogueINS1F_23Sm100TmaWarpSpecializedILi1ELi1ELi80ELb0ELb0EEEJSG_NS5_IJNSV_ISE_SB_EENSV_ISF_SB_EEEEESH_SI_SH_SI_NS1F_6fusion15FusionCallbacksIS1J_NS1N_17LinearCombinationISH_fSH_fLNS_15FloatRoundStyleE2EEESG_S1M_JEEENS4_5SM1004TMEM4LOAD26SM100_TMEM_LOAD_16dp32b16xES12_NS13_INS14_ILi1ELi4ELi3EEES17_NSV_INS5_IJS18_NSA_ILi32EEEEEENS5_IJS1Y_SB_EEEEEEENS4_39AutoVectorizingCopyWithAssumedAlignmentILi128EEENS4_14SM90_TMA_STOREES22_S24_S24_EEEvvEEEEvNT_6ParamsE,"",@"SHT_CUDA_INFO"
	.sectionflags	@""
	.align	4


	//----- nvinfo : EIATTR_CUDA_API_VERSION
	.align		4
        /*0000*/ 	.byte	0x04, 0x37
        /*0002*/ 	.short	(.L_31 - .L_30)
.L_30:
        /*0004*/ 	.word	0x00000082


	//----- nvinfo : EIATTR_KPARAM_INFO
	.align		4
.L_31:
        /*0008*/ 	.byte	0x04, 0x17
        /*000a*/ 	.short	(.L_33 - .L_32)
.L_32:
        /*000c*/ 	.word	0x00000000
        /*0010*/ 	.short	0x0000
        /*0012*/ 	.short	0x0000
        /*0014*/ 	.byte	0x00, 0xf0, 0x01, 0x20


	//----- nvinfo : EIATTR_AT_ENTRY_FRAGMENTS
	.align		4
.L_33:
        /*0018*/ 	.byte	0x04, 0x4f
        /*001a*/ 	.short	(.L_35 - .L_34)


	//   ....[0]....
.L_34:
        /*001c*/ 	.word	0x00000006


	//----- nvinfo : EIATTR_RESERVED_SMEM_USED
	.align		4
.L_35:
        /*0020*/ 	.byte	0x01, 0x41
	.zero		2


	//----- nvinfo : EIATTR_SPARSE_MMA_MASK
	.align		4
        /*0024*/ 	.byte	0x03, 0x50
        /*0026*/ 	.short	0x0000


	//----- nvinfo : EIATTR_TCGEN05_1CTA_USED
	.align		4
        /*0028*/ 	.byte	0x01, 0x51
	.zero		2


	//----- nvinfo : EIATTR_MAXREG_COUNT
	.align		4
        /*002c*/ 	.byte	0x03, 0x1b
        /*002e*/ 	.short	0x00ff


	//----- nvinfo : EIATTR_NUM_BARRIERS
	.align		4
        /*0030*/ 	.byte	0x02, 0x4c
        /*0032*/ 	.byte	0x07
	.zero		1


	//----- nvinfo : EIATTR_EXTERNS
	.align		4
        /*0034*/ 	.byte	0x04, 0x0f
        /*0036*/ 	.short	(.L_37 - .L_36)


	//   ....[0]....
	.align		4
.L_36:
        /*0038*/ 	.word	index@(__assertfail)


	//----- nvinfo : EIATTR_MERCURY_ISA_VERSION
	.align		4
.L_37:
        /*003c*/ 	.byte	0x03, 0x5f
        /*003e*/ 	.short	0x0101


	//----- nvinfo : EIATTR_INT_WARP_WIDE_INSTR_OFFSETS
	.align		4
        /*0040*/ 	.byte	0x04, 0x31
        /*0042*/ 	.short	(.L_39 - .L_38)


	//   ....[0]....
.L_38:
        /*0044*/ 	.word	0x00001ef0


	//   ....[1]....
        /*0048*/ 	.word	0x00003e50


	//   ....[2]....
        /*004c*/ 	.word	0x00003e70


	//   ....[3]....
        /*0050*/ 	.word	0x00003ea0


	//   ....[4]....
        /*0054*/ 	.word	0x000048d0


	//   ....[5]....
        /*0058*/ 	.word	0x00004960


	//   ....[6]....
        /*005c*/ 	.word	0x00004990


	//   ....[7]....
        /*0060*/ 	.word	0x000049d0


	//   ....[8]....
        /*0064*/ 	.word	0x00004b50


	//   ....[9]....
        /*0068*/ 	.word	0x00004b70


	//----- nvinfo : EIATTR_COOP_GROUP_MASK_REGIDS
	.align		4
.L_39:
        /*006c*/ 	.byte	0x04, 0x29
        /*006e*/ 	.short	(.L_41 - .L_40)


	//   ....[0]....
.L_40:
        /*0070*/ 	.word	0xffffffff


	//   ....[1]....
        /*0074*/ 	.word	0xffffffff


	//   ....[2]....
        /*0078*/ 	.word	0xffffffff


	//   ....[3]....
        /*007c*/ 	.word	0xffffffff


	//   ....[4]....
        /*0080*/ 	.word	0xffffffff


	//   ....[5]....
        /*0084*/ 	.word	0xffffffff


	//   ....[6]....
        /*0088*/ 	.word	0xffffffff


	//   ....[7]....
        /*008c*/ 	.word	0xffffffff


	//   ....[8]....
        /*0090*/ 	.word	0xffffffff


	//   ....[9]....
        /*0094*/ 	.word	0xffffffff


	//   ....[10]....
        /*0098*/ 	.word	0xffffffff


	//   ....[11]....
        /*009c*/ 	.word	0xffffffff


	//   ....[12]....
        /*00a0*/ 	.word	0xffffffff


	//----- nvinfo : EIATTR_COOP_GROUP_INSTR_OFFSETS
	.align		4
.L_41:
        /*00a4*/ 	.byte	0x04, 0x28
        /*00a6*/ 	.short	(.L_43 - .L_42)


	//   ....[0]....
.L_42:
        /*00a8*/ 	.word	0x00000090


	//   ....[1]....
        /*00ac*/ 	.word	0x000004d0


	//   ....[2]....
        /*00b0*/ 	.word	0x000007b0


	//   ....[3]....
        /*00b4*/ 	.word	0x000008f0


	//   ....[4]....
        /*00b8*/ 	.word	0x000009f0


	//   ....[5]....
        /*00bc*/ 	.word	0x00000b60


	//   ....[6]....
        /*00c0*/ 	.word	0x00000d00


	//   ....[7]....
        /*00c4*/ 	.word	0x00001dd0


	//   ....[8]....
        /*00c8*/ 	.word	0x00003150


	//   ....[9]....
        /*00cc*/ 	.word	0x00003360


	//   ....[10]....
        /*00d0*/ 	.word	0x00003390


	//   ....[11]....
        /*00d4*/ 	.word	0x00003d30


	//   ....[12]....
        /*00d8*/ 	.word	0x00003f60


	//----- nvinfo : EIATTR_VRC_CTA_INIT_COUNT
	.align		4
.L_43:
        /*00dc*/ 	.byte	0x02, 0x4a
        /*00de*/ 	.byte	0x80
	.zero		1


	//----- nvinfo : EIATTR_SYSCALL_OFFSETS
	.align		4
        /*00e0*/ 	.byte	0x04, 0x46
        /*00e2*/ 	.short	(.L_45 - .L_44)


	//   ....[0]....
.L_44:
        /*00e4*/ 	.word	0x00005520


	//   ....[1]....
        /*00e8*/ 	.word	0x00005660


	//   ....[2]....
        /*00ec*/ 	.word	0x00005ea0


	//   ....[3]....
        /*00f0*/ 	.word	0x00006020


	//   ....[4]....
        /*00f4*/ 	.word	0x000061a0


	//   ....[5]....
        /*00f8*/ 	.word	0x00006320


	//   ....[6]....
        /*00fc*/ 	.word	0x000064a0


	//----- nvinfo : EIATTR_MBARRIER_INSTR_OFFSETS
	.align		4
.L_45:
        /*0100*/ 	.byte	0x04, 0x39
        /*0102*/ 	.short	(.L_47 - .L_46)


	//   ....[0]....
.L_46:
        /*0104*/ 	.word	0x000005d0
        /*0108*/ 	.word	0x000000ff
        /*010c*/ 	.word	0x00000000
        /*0110*/ 	.short	0x0100
        /*0112*/ 	.byte	0x05
	.zero		1


	//   ....[1]....
        /*0114*/ 	.word	0x000005e0
        /*0118*/ 	.word	0x000000ff
        /*011c*/ 	.word	0x00000070
        /*0120*/ 	.short	0x0100
        /*0122*/ 	.byte	0x05
	.zero		1


	//   ....[2]....
        /*0124*/ 	.word	0x000005f0
        /*0128*/ 	.word	0x000000ff
        /*012c*/ 	.word	0x00000008
        /*0130*/ 	.short	0x0100
        /*0132*/ 	.byte	0x05
	.zero		1


	//   ....[3]....
        /*0134*/ 	.word	0x00000600
        /*0138*/ 	.word	0x000000ff
        /*013c*/ 	.word	0x00000078
        /*0140*/ 	.short	0x0100
        /*0142*/ 	.byte	0x05
	.zero		1


	//   ....[4]....
        /*0144*/ 	.word	0x00000610
        /*0148*/ 	.word	0x000000ff
        /*014c*/ 	.word	0x00000010
        /*0150*/ 	.short	0x0100
        /*0152*/ 	.byte	0x05
	.zero		1


	//   ....[5]....
        /*0154*/ 	.word	0x00000620
        /*0158*/ 	.word	0x000000ff
        /*015c*/ 	.word	0x00000080
        /*0160*/ 	.short	0x0100
        /*0162*/ 	.byte	0x05
	.zero		1


	//   ....[6]....
        /*0164*/ 	.word	0x00000630
        /*0168*/ 	.word	0x000000ff
        /*016c*/ 	.word	0x00000018
        /*0170*/ 	.short	0x0100
        /*0172*/ 	.byte	0x05
	.zero		1


	//   ....[7]....
        /*0174*/ 	.word	0x00000640
        /*0178*/ 	.word	0x000000ff
        /*017c*/ 	.word	0x00000088
        /*0180*/ 	.short	0x0100
        /*0182*/ 	.byte	0x05
	.zero		1


	//   ....[8]....
        /*0184*/ 	.word	0x00000650
        /*0188*/ 	.word	0x000000ff
        /*018c*/ 	.word	0x00000020
        /*0190*/ 	.short	0x0100
        /*0192*/ 	.byte	0x05
	.zero		1


	//   ....[9]....
        /*0194*/ 	.word	0x00000660
        /*0198*/ 	.word	0x000000ff
        /*019c*/ 	.word	0x00000090
        /*01a0*/ 	.short	0x0100
        /*01a2*/ 	.byte	0x05
	.zero		1


	//   ....[10]....
        /*01a4*/ 	.word	0x00000670
        /*01a8*/ 	.word	0x000000ff
        /*01ac*/ 	.word	0x00000028
        /*01b0*/ 	.short	0x0100
        /*01b2*/ 	.byte	0x05
	.zero		1


	//   ....[11]....
        /*01b4*/ 	.word	0x00000680
        /*01b8*/ 	.word	0x000000ff
        /*01bc*/ 	.word	0x00000098
        /*01c0*/ 	.short	0x0100
        /*01c2*/ 	.byte	0x05
	.zero		1


	//   ....[12]....
        /*01c4*/ 	.word	0x00000690
        /*01c8*/ 	.word	0x000000ff
        /*01cc*/ 	.word	0x00000030
        /*01d0*/ 	.short	0x0100
        /*01d2*/ 	.byte	0x05
	.zero		1


	//   ....[13]....
        /*01d4*/ 	.word	0x000006a0
        /*01d8*/ 	.word	0x000000ff
        /*01dc*/ 	.word	0x000000a0
        /*01e0*/ 	.short	0x0100
        /*01e2*/ 	.byte	0x05
	.zero		1


	//   ....[14]....
        /*01e4*/ 	.word	0x000006b0
        /*01e8*/ 	.word	0x000000ff
        /*01ec*/ 	.word	0x00000038
        /*01f0*/ 	.short	0x0100
        /*01f2*/ 	.byte	0x05
	.zero		1


	//   ....[15]....
        /*01f4*/ 	.word	0x000006c0
        /*01f8*/ 	.word	0x000000ff
        /*01fc*/ 	.word	0x000000a8
        /*0200*/ 	.short	0x0100
        /*0202*/ 	.byte	0x05
	.zero		1


	//   ....[16]....
        /*0204*/ 	.word	0x000006d0
        /*0208*/ 	.word	0x000000ff
        /*020c*/ 	.word	0x00000040
        /*0210*/ 	.short	0x0100
        /*0212*/ 	.byte	0x05
	.zero		1


	//   ....[17]....
        /*0214*/ 	.word	0x000006e0
        /*0218*/ 	.word	0x000000ff
        /*021c*/ 	.word	0x000000b0
        /*0220*/ 	.short	0x0100
        /*0222*/ 	.byte	0x05
	.zero		1


	//   ....[18]....
        /*0224*/ 	.word	0x000006f0
        /*0228*/ 	.word	0x000000ff
        /*022c*/ 	.word	0x00000048
        /*0230*/ 	.short	0x0100
        /*0232*/ 	.byte	0x05
	.zero		1


	//   ....[19]....
        /*0234*/ 	.word	0x00000700
        /*0238*/ 	.word	0x000000ff
        /*023c*/ 	.word	0x000000b8
        /*0240*/ 	.short	0x0100
        /*0242*/ 	.byte	0x05
	.zero		1


	//   ....[20]....
        /*0244*/ 	.word	0x00000710
        /*0248*/ 	.word	0x000000ff
        /*024c*/ 	.word	0x00000050
        /*0250*/ 	.short	0x0100
        /*0252*/ 	.byte	0x05
	.zero		1


	//   ....[21]....
        /*0254*/ 	.word	0x00000720
        /*0258*/ 	.word	0x000000ff
        /*025c*/ 	.word	0x000000c0
        /*0260*/ 	.short	0x0100
        /*0262*/ 	.byte	0x05
	.zero		1


	//   ....[22]....
        /*0264*/ 	.word	0x00000730
        /*0268*/ 	.word	0x000000ff
        /*026c*/ 	.word	0x00000058
        /*0270*/ 	.short	0x0100
        /*0272*/ 	.byte	0x05
	.zero		1


	//   ....[23]....
        /*0274*/ 	.word	0x00000740
        /*0278*/ 	.word	0x000000ff
        /*027c*/ 	.word	0x000000c8
        /*0280*/ 	.short	0x0100
        /*0282*/ 	.byte	0x05
	.zero		1


	//   ....[24]....
        /*0284*/ 	.word	0x00000750
        /*0288*/ 	.word	0x000000ff
        /*028c*/ 	.word	0x00000060
        /*0290*/ 	.short	0x0100
        /*0292*/ 	.byte	0x05
	.zero		1


	//   ....[25]....
        /*0294*/ 	.word	0x00000760
        /*0298*/ 	.word	0x000000ff
        /*029c*/ 	.word	0x000000d0
        /*02a0*/ 	.short	0x0100
        /*02a2*/ 	.byte	0x05
	.zero		1


	//   ....[26]....
        /*02a4*/ 	.word	0x00000770
        /*02a8*/ 	.word	0x000000ff
        /*02ac*/ 	.word	0x00000068
        /*02b0*/ 	.short	0x0100
        /*02b2*/ 	.byte	0x05
	.zero		1


	//   ....[27]....
        /*02b4*/ 	.word	0x00000780
        /*02b8*/ 	.word	0x000000ff
        /*02bc*/ 	.word	0x000000d8
        /*02c0*/ 	.short	0x0100
        /*02c2*/ 	.byte	0x05
	.zero		1


	//   ....[28]....
        /*02c4*/ 	.word	0x000008c0
        /*02c8*/ 	.word	0x000000ff
        /*02cc*/ 	.word	0x000000e0
        /*02d0*/ 	.short	0x0100
        /*02d2*/ 	.byte	0x07
	.zero		1


	//   ....[29]....
        /*02d4*/ 	.word	0x000008d0
        /*02d8*/ 	.word	0x000000ff
        /*02dc*/ 	.word	0x000000e8
        /*02e0*/ 	.short	0x0100
        /*02e2*/ 	.byte	0x07
	.zero		1


	//   ....[30]....
        /*02e4*/ 	.word	0x000009c0
        /*02e8*/ 	.word	0x000000ff
        /*02ec*/ 	.word	0x000000f0
        /*02f0*/ 	.short	0x0100
        /*02f2*/ 	.byte	0x05
	.zero		1


	//   ....[31]....
        /*02f4*/ 	.word	0x000009d0
        /*02f8*/ 	.word	0x000000ff
        /*02fc*/ 	.word	0x000000f8
        /*0300*/ 	.short	0x0100
        /*0302*/ 	.byte	0x05
	.zero		1


	//   ....[32]....
        /*0304*/ 	.word	0x00000b10
        /*0308*/ 	.word	0x000000ff
        /*030c*/ 	.word	0x00000100
        /*0310*/ 	.short	0x0100
        /*0312*/ 	.byte	0x05
	.zero		1


	//   ....[33]....
        /*0314*/ 	.word	0x00000b20
        /*0318*/ 	.word	0x000000ff
        /*031c*/ 	.word	0x00000110
        /*0320*/ 	.short	0x0100
        /*0322*/ 	.byte	0x05
	.zero		1


	//   ....[34]....
        /*0324*/ 	.word	0x00000b30
        /*0328*/ 	.word	0x000000ff
        /*032c*/ 	.word	0x00000108
        /*0330*/ 	.short	0x0100
        /*0332*/ 	.byte	0x05
	.zero		1


	//   ....[35]....
        /*0334*/ 	.word	0x00000b40
        /*0338*/ 	.word	0x000000ff
        /*033c*/ 	.word	0x00000118
        /*0340*/ 	.short	0x0100
        /*0342*/ 	.byte	0x05
	.zero		1


	//   ....[36]....
        /*0344*/ 	.word	0x00000c70
        /*0348*/ 	.word	0x000000ff
        /*034c*/ 	.word	0x00000120
        /*0350*/ 	.short	0x0100
        /*0352*/ 	.byte	0x07
	.zero		1


	//   ....[37]....
        /*0354*/ 	.word	0x00000c80
        /*0358*/ 	.word	0x000000ff
        /*035c*/ 	.word	0x00000140
        /*0360*/ 	.short	0x0100
        /*0362*/ 	.byte	0x07
	.zero		1


	//   ....[38]....
        /*0364*/ 	.word	0x00000c90
        /*0368*/ 	.word	0x000000ff
        /*036c*/ 	.word	0x00000128
        /*0370*/ 	.short	0x0100
        /*0372*/ 	.byte	0x07
	.zero		1


	//   ....[39]....
        /*0374*/ 	.word	0x00000ca0
        /*0378*/ 	.word	0x000000ff
        /*037c*/ 	.word	0x00000148
        /*0380*/ 	.short	0x0100
        /*0382*/ 	.byte	0x07
	.zero		1


	//   ....[40]....
        /*0384*/ 	.word	0x00000cb0
        /*0388*/ 	.word	0x000000ff
        /*038c*/ 	.word	0x00000130
        /*0390*/ 	.short	0x0100
        /*0392*/ 	.byte	0x07
	.zero		1


	//   ....[41]....
        /*0394*/ 	.word	0x00000cc0
        /*0398*/ 	.word	0x000000ff
        /*039c*/ 	.word	0x00000150
        /*03a0*/ 	.short	0x0100
        /*03a2*/ 	.byte	0x07
	.zero		1


	//   ....[42]....
        /*03a4*/ 	.word	0x00000cd0
        /*03a8*/ 	.word	0x000000ff
        /*03ac*/ 	.word	0x00000138
        /*03b0*/ 	.short	0x0100
        /*03b2*/ 	.byte	0x07
	.zero		1


	//   ....[43]....
        /*03b4*/ 	.word	0x00000ce0
        /*03b8*/ 	.word	0x000000ff
        /*03bc*/ 	.word	0x00000158
        /*03c0*/ 	.short	0x0100
        /*03c2*/ 	.byte	0x07
	.zero		1


	//   ....[44]....
        /*03c4*/ 	.word	0x00000dd0
        /*03c8*/ 	.word	0x000000ff
        /*03cc*/ 	.word	0x00000160
        /*03d0*/ 	.short	0x0100
        /*03d2*/ 	.byte	0x05
	.zero		1


	//   ....[45]....
        /*03d4*/ 	.word	0x00000de0
        /*03d8*/ 	.word	0x000000ff
        /*03dc*/ 	.word	0x00000170
        /*03e0*/ 	.short	0x0100
        /*03e2*/ 	.byte	0x05
	.zero		1


	//   ....[46]....
        /*03e4*/ 	.word	0x00000df0
        /*03e8*/ 	.word	0x000000ff
        /*03ec*/ 	.word	0x00000168
        /*03f0*/ 	.short	0x0100
        /*03f2*/ 	.byte	0x05
	.zero		1


	//   ....[47]....
        /*03f4*/ 	.word	0x00000e00
        /*03f8*/ 	.word	0x000000ff
        /*03fc*/ 	.word	0x00000178
        /*0400*/ 	.short	0x0100
        /*0402*/ 	.byte	0x05
	.zero		1


	//   ....[48]....
        /*0404*/ 	.word	0x000016d0
        /*0408*/ 	.word	0x00000003
        /*040c*/ 	.word	0x00000170
        /*0410*/ 	.short	0x010a
        /*0412*/ 	.byte	0xff
	.zero		1


	//   ....[49]....
        /*0414*/ 	.word	0x00001700
        /*0418*/ 	.word	0x00000003
        /*041c*/ 	.word	0x00000160
        /*0420*/ 	.short	0x0101
        /*0422*/ 	.byte	0xff
	.zero		1


	//   ....[50]....
        /*0424*/ 	.word	0x000017d0
        /*0428*/ 	.word	0x000000ff
        /*042c*/ 	.word	0x00000070
        /*0430*/ 	.short	0x010a
        /*0432*/ 	.byte	0x05
	.zero		1


	//   ....[51]....
        /*0434*/ 	.word	0x00001870
        /*0438*/ 	.word	0x000000ff
        /*043c*/ 	.word	0x00000070
        /*0440*/ 	.short	0x010a
        /*0442*/ 	.byte	0x21
	.zero		1


	//   ....[52]....
        /*0444*/ 	.word	0x000019c0
        /*0448*/ 	.word	0x000000ff
        /*044c*/ 	.word	0x00000070
        /*0450*/ 	.short	0x010a
        /*0452*/ 	.byte	0x08
	.zero		1


	//   ....[53]....
        /*0454*/ 	.word	0x00001ad0
        /*0458*/ 	.word	0x000000ff
        /*045c*/ 	.word	0x000000f8
        /*0460*/ 	.short	0x0101
        /*0462*/ 	.byte	0x04
	.zero		1


	//   ....[54]....
        /*0464*/ 	.word	0x00001af0
        /*0468*/ 	.word	0x000000ff
        /*046c*/ 	.word	0x00000070
        /*0470*/ 	.short	0x010a
        /*0472*/ 	.byte	0x05
	.zero		1


	//   ....[55]....
        /*0474*/ 	.word	0x00001b70
        /*0478*/ 	.word	0x000000ff
        /*047c*/ 	.word	0x00000070
        /*0480*/ 	.short	0x010a
        /*0482*/ 	.byte	0x11
	.zero		1


	//   ....[56]....
        /*0484*/ 	.word	0x00001cc0
        /*0488*/ 	.word	0x000000ff
        /*048c*/ 	.word	0x00000070
        /*0490*/ 	.short	0x010a
        /*0492*/ 	.byte	0x08
	.zero		1


	//   ....[57]....
        /*0494*/ 	.word	0x00001e00
        /*0498*/ 	.word	0x00000002
        /*049c*/ 	.word	0x00000100
        /*04a0*/ 	.short	0x010a
        /*04a2*/ 	.byte	0xff
	.zero		1


	//   ....[58]....
        /*04a4*/ 	.word	0x00001ec0
        /*04a8*/ 	.word	0x00000002
        /*04ac*/ 	.word	0x00000000
        /*04b0*/ 	.short	0x0101
        /*04b2*/ 	.byte	0xff
	.zero		1


	//   ....[59]....
        /*04b4*/ 	.word	0x00002420
        /*04b8*/ 	.word	0x000000ff
        /*04bc*/ 	.word	0x00000000
        /*04c0*/ 	.short	0x010a
        /*04c2*/ 	.byte	0x05
	.zero		1


	//   ....[60]....
        /*04c4*/ 	.word	0x000024b0
        /*04c8*/ 	.word	0x000000ff
        /*04cc*/ 	.word	0x00000000
        /*04d0*/ 	.short	0x010a
        /*04d2*/ 	.byte	0x05
	.zero		1


	//   ....[61]....
        /*04d4*/ 	.word	0x00002540
        /*04d8*/ 	.word	0x000000ff
        /*04dc*/ 	.word	0x00000000
        /*04e0*/ 	.short	0x010a
        /*04e2*/ 	.byte	0x05
	.zero		1


	//   ....[62]....
        /*04e4*/ 	.word	0x000025d0
        /*04e8*/ 	.word	0x000000ff
        /*04ec*/ 	.word	0x00000000
        /*04f0*/ 	.short	0x010a
        /*04f2*/ 	.byte	0x05
	.zero		1


	//   ....[63]....
        /*04f4*/ 	.word	0x00002660
        /*04f8*/ 	.word	0x000000ff
        /*04fc*/ 	.word	0x00000000
        /*0500*/ 	.short	0x010a
        /*0502*/ 	.byte	0x05
	.zero		1


	//   ....[64]....
        /*0504*/ 	.word	0x000026f0
        /*0508*/ 	.word	0x000000ff
        /*050c*/ 	.word	0x00000000
        /*0510*/ 	.short	0x010a
        /*0512*/ 	.byte	0x05
	.zero		1


	//   ....[65]....
        /*0514*/ 	.word	0x00002780
        /*0518*/ 	.word	0x000000ff
        /*051c*/ 	.word	0x00000000
        /*0520*/ 	.short	0x010a
        /*0522*/ 	.byte	0x05
	.zero		1


	//   ....[66]....
        /*0524*/ 	.word	0x00002810
        /*0528*/ 	.word	0x000000ff
        /*052c*/ 	.word	0x00000000
        /*0530*/ 	.short	0x010a
        /*0532*/ 	.byte	0x05
	.zero		1


	//   ....[67]....
        /*0534*/ 	.word	0x000028a0
        /*0538*/ 	.word	0x000000ff
        /*053c*/ 	.word	0x00000000
        /*0540*/ 	.short	0x010a
        /*0542*/ 	.byte	0x05
	.zero		1


	//   ....[68]....
        /*0544*/ 	.word	0x00002930
        /*0548*/ 	.word	0x000000ff
        /*054c*/ 	.word	0x00000000
        /*0550*/ 	.short	0x010a
        /*0552*/ 	.byte	0x05
	.zero		1


	//   ....[69]....
        /*0554*/ 	.word	0x000029c0
        /*0558*/ 	.word	0x000000ff
        /*055c*/ 	.word	0x00000000
        /*0560*/ 	.short	0x010a
        /*0562*/ 	.byte	0x05
	.zero		1


	//   ....[70]....
        /*0564*/ 	.word	0x00002a50
        /*0568*/ 	.word	0x000000ff
        /*056c*/ 	.word	0x00000000
        /*0570*/ 	.short	0x010a
        /*0572*/ 	.byte	0x05
	.zero		1


	//   ....[71]....
        /*0574*/ 	.word	0x00002ae0
        /*0578*/ 	.word	0x000000ff
        /*057c*/ 	.word	0x00000000
        /*0580*/ 	.short	0x010a
        /*0582*/ 	.byte	0x05
	.zero		1


	//   ....[72]....
        /*0584*/ 	.word	0x00002b80
        /*0588*/ 	.word	0x00000000
        /*058c*/ 	.word	0x00000000
        /*0590*/ 	.short	0x010a
        /*0592*/ 	.byte	0xff
	.zero		1


	//   ....[73]....
        /*0594*/ 	.word	0x00002ca0
        /*0598*/ 	.word	0x00000000
        /*059c*/ 	.word	0x00000160
        /*05a0*/ 	.short	0x010a
        /*05a2*/ 	.byte	0xff
	.zero		1


	//   ....[74]....
        /*05a4*/ 	.word	0x00002d00
        /*05a8*/ 	.word	0x00000004
        /*05ac*/ 	.word	0x00000000
        /*05b0*/ 	.short	0x0101
        /*05b2*/ 	.byte	0xff
	.zero		1


	//   ....[75]....
        /*05b4*/ 	.word	0x00002d20
        /*05b8*/ 	.word	0x000000ff
        /*05bc*/ 	.word	0x00000110
        /*05c0*/ 	.short	0x010a
        /*05c2*/ 	.byte	0x05
	.zero		1


	//   ....[76]....
        /*05c4*/ 	.word	0x00002e40
        /*05c8*/ 	.word	0x00000000
        /*05cc*/ 	.word	0x00000100
        /*05d0*/ 	.short	0x010a
        /*05d2*/ 	.byte	0xff
	.zero		1


	//   ....[77]....
        /*05d4*/ 	.word	0x00002f50
        /*05d8*/ 	.word	0x00000000
        /*05dc*/ 	.word	0x00000000
        /*05e0*/ 	.short	0x0101
        /*05e2*/ 	.byte	0xff
	.zero		1


	//   ....[78]....
        /*05e4*/ 	.word	0x00002fe0
        /*05e8*/ 	.word	0x000000ff
        /*05ec*/ 	.word	0x00000110
        /*05f0*/ 	.short	0x0106
        /*05f2*/ 	.byte	0x05
	.zero		1


	//   ....[79]....
        /*05f4*/ 	.word	0x00003000
        /*05f8*/ 	.word	0x000000ff
        /*05fc*/ 	.word	0x00000110
        /*0600*/ 	.short	0x010a
        /*0602*/ 	.byte	0x05
	.zero		1


	//   ....[80]....
        /*0604*/ 	.word	0x00003090
        /*0608*/ 	.word	0x000000ff
        /*060c*/ 	.word	0x00000110
        /*0610*/ 	.short	0x0106
        /*0612*/ 	.byte	0x04
	.zero		1


	//   ....[81]....
        /*0614*/ 	.word	0x000030d0
        /*0618*/ 	.word	0x00000000
        /*061c*/ 	.word	0x00000110
        /*0620*/ 	.short	0x010a
        /*0622*/ 	.byte	0xff
	.zero		1


	//   ....[82]....
        /*0624*/ 	.word	0x000035d0
        /*0628*/ 	.word	0x00000000
        /*062c*/ 	.word	0x00000100
        /*0630*/ 	.short	0x010a
        /*0632*/ 	.byte	0xff
	.zero		1


	//   ....[83]....
        /*0634*/ 	.word	0x000036e0
        /*0638*/ 	.word	0x00000003
        /*063c*/ 	.word	0x00000000
        /*0640*/ 	.short	0x0101
        /*0642*/ 	.byte	0xff
	.zero		1


	//   ....[84]....
        /*0644*/ 	.word	0x000036f0
        /*0648*/ 	.word	0x000000ff
        /*064c*/ 	.word	0x00000000
        /*0650*/ 	.short	0x010a
        /*0652*/ 	.byte	0x05
	.zero		1


	//   ....[85]....
        /*0654*/ 	.word	0x00003760
        /*0658*/ 	.word	0x000000ff
        /*065c*/ 	.word	0x00000140
        /*0660*/ 	.short	0x010a
        /*0662*/ 	.byte	0x0e
	.zero		1


	//   ....[86]....
        /*0664*/ 	.word	0x00003830
        /*0668*/ 	.word	0x000000ff
        /*066c*/ 	.word	0x00000000
        /*0670*/ 	.short	0x010a
        /*0672*/ 	.byte	0x07
	.zero		1


	//   ....[87]....
        /*0674*/ 	.word	0x00003960
        /*0678*/ 	.word	0x000000ff
        /*067c*/ 	.word	0x00000000
        /*0680*/ 	.short	0x010a
        /*0682*/ 	.byte	0x13
	.zero		1


	//   ....[88]....
        /*0684*/ 	.word	0x00003b60
        /*0688*/ 	.word	0x000000ff
        /*068c*/ 	.word	0x00000000
        /*0690*/ 	.short	0x010a
        /*0692*/ 	.byte	0x05
	.zero		1


	//   ....[89]....
        /*0694*/ 	.word	0x00003bf0
        /*0698*/ 	.word	0x000000ff
        /*069c*/ 	.word	0x00000000
        /*06a0*/ 	.short	0x010a
        /*06a2*/ 	.byte	0x05
	.zero		1


	//   ....[90]....
        /*06a4*/ 	.word	0x00003c80
        /*06a8*/ 	.word	0x000000ff
        /*06ac*/ 	.word	0x00000000
        /*06b0*/ 	.short	0x010a
        /*06b2*/ 	.byte	0x05
	.zero		1


	//   ....[91]....
        /*06b4*/ 	.word	0x00003d10
        /*06b8*/ 	.word	0x000000ff
        /*06bc*/ 	.word	0x00000000
        /*06c0*/ 	.short	0x010a
        /*06c2*/ 	.byte	0x06
	.zero		1


	//   ....[92]....
        /*06c4*/ 	.word	0x00004150
        /*06c8*/ 	.word	0x00000000
        /*06cc*/ 	.word	0x00000100
        /*06d0*/ 	.short	0x010a
        /*06d2*/ 	.byte	0xff
	.zero		1


	//   ....[93]....
        /*06d4*/ 	.word	0x00004240
        /*06d8*/ 	.word	0x00000000
        /*06dc*/ 	.word	0x00000000
        /*06e0*/ 	.short	0x0101
        /*06e2*/ 	.byte	0xff
	.zero		1


	//   ....[94]....
        /*06e4*/ 	.word	0x00004560
        /*06e8*/ 	.word	0x000000ff
        /*06ec*/ 	.word	0x000000f8
        /*06f0*/ 	.short	0x010a
        /*06f2*/ 	.byte	0x07
	.zero		1


	//   ....[95]....
        /*06f4*/ 	.word	0x000046e0
        /*06f8*/ 	.word	0x000000ff
        /*06fc*/ 	.word	0x000000e8
        /*0700*/ 	.short	0x010a
        /*0702*/ 	.byte	0x07
	.zero		1


	//   ....[96]....
        /*0704*/ 	.word	0x00004ba0
        /*0708*/ 	.word	0x000000ff
        /*070c*/ 	.word	0x000000e0
        /*0710*/ 	.short	0x010b
        /*0712*/ 	.byte	0x07
	.zero		1


	//   ....[97]....
        /*0714*/ 	.word	0x00004bd0
        /*0718*/ 	.word	0x000000ff
        /*071c*/ 	.word	0x00000000
        /*0720*/ 	.short	0x0101
        /*0722*/ 	.byte	0x25
	.zero		1


	//   ....[98]....
        /*0724*/ 	.word	0x00004c20
        /*0728*/ 	.word	0x00000000
        /*072c*/ 	.word	0x000000e8
        /*0730*/ 	.short	0x010a
        /*0732*/ 	.byte	0xff
	.zero		1


	//   ....[99]....
        /*0734*/ 	.word	0x00004f30
        /*0738*/ 	.word	0x00000000
        /*073c*/ 	.word	0x00000100
        /*0740*/ 	.short	0x010a
        /*0742*/ 	.byte	0xff
	.zero		1


	//   ....[100]....
        /*0744*/ 	.word	0x00005040
        /*0748*/ 	.word	0x00000000
        /*074c*/ 	.word	0x00000000
        /*0750*/ 	.short	0x0101
        /*0752*/ 	.byte	0xff
	.zero		1


	//   ....[101]....
        /*0754*/ 	.word	0x000059f0
        /*0758*/ 	.word	0x000000ff
        /*075c*/ 	.word	0x000000e0
        /*0760*/ 	.short	0x010a
        /*0762*/ 	.byte	0x29
	.zero		1


	//   ....[102]....
        /*0764*/ 	.word	0x00005a00
        /*0768*/ 	.word	0x00000010
        /*076c*/ 	.word	0x00000120
        /*0770*/ 	.short	0x010a
        /*0772*/ 	.byte	0xff
	.zero		1


	//   ....[103]....
        /*0774*/ 	.word	0x00005bb0
        /*0778*/ 	.word	0x000000ff
        /*077c*/ 	.word	0x000000e0
        /*0780*/ 	.short	0x010a
        /*0782*/ 	.byte	0x29
	.zero		1


	//   ....[104]....
        /*0784*/ 	.word	0x00005cc0
        /*0788*/ 	.word	0x000000ff
        /*078c*/ 	.word	0x00000000
        /*0790*/ 	.short	0x0101
        /*0792*/ 	.byte	0x04
	.zero		1


	//   ....[105]....
        /*0794*/ 	.word	0x00005d80
        /*0798*/ 	.word	0x00000010
        /*079c*/ 	.word	0x00000120
        /*07a0*/ 	.short	0x010a
        /*07a2*/ 	.byte	0xff
	.zero		1


	//   ....[106]....
        /*07a4*/ 	.word	0x00006710
        /*07a8*/ 	.word	0x000000ff
        /*07ac*/ 	.word	0x00000000
        /*07b0*/ 	.short	0x0101
        /*07b2*/ 	.byte	0x05
	.zero		1


	//   ....[107]....
        /*07b4*/ 	.word	0x00007d50
        /*07b8*/ 	.word	0x00000003
        /*07bc*/ 	.word	0x00000170
        /*07c0*/ 	.short	0x010a
        /*07c2*/ 	.byte	0xff
	.zero		1


	//   ....[108]....
        /*07c4*/ 	.word	0x00007db0
        /*07c8*/ 	.word	0x00000002
        /*07cc*/ 	.word	0x00000070
        /*07d0*/ 	.short	0x010a
        /*07d2*/ 	.byte	0xff
	.zero		1


	//   ....[109]....
        /*07d4*/ 	.word	0x00007e10
        /*07d8*/ 	.word	0x00000002
        /*07dc*/ 	.word	0x00000070
        /*07e0*/ 	.short	0x010a
        /*07e2*/ 	.byte	0xff
	.zero		1


	//   ....[110]....
        /*07e4*/ 	.word	0x00007e60
        /*07e8*/ 	.word	0x00000002
        /*07ec*/ 	.word	0x00000100
        /*07f0*/ 	.short	0x010a
        /*07f2*/ 	.byte	0xff
	.zero		1


	//   ....[111]....
        /*07f4*/ 	.word	0x00007ec0
        /*07f8*/ 	.word	0x00000000
        /*07fc*/ 	.word	0x00000000
        /*0800*/ 	.short	0x010a
        /*0802*/ 	.byte	0xff
	.zero		1


	//   ....[112]....
        /*0804*/ 	.word	0x00007f20
        /*0808*/ 	.word	0x00000000
        /*080c*/ 	.word	0x00000000
        /*0810*/ 	.short	0x010a
        /*0812*/ 	.byte	0xff
	.zero		1


	//   ....[113]....
        /*0814*/ 	.word	0x00007f80
        /*0818*/ 	.word	0x00000000
        /*081c*/ 	.word	0x00000000
        /*0820*/ 	.short	0x010a
        /*0822*/ 	.byte	0xff
	.zero		1


	//   ....[114]....
        /*0824*/ 	.word	0x00007fe0
        /*0828*/ 	.word	0x00000000
        /*082c*/ 	.word	0x00000000
        /*0830*/ 	.short	0x010a
        /*0832*/ 	.byte	0xff
	.zero		1


	//   ....[115]....
        /*0834*/ 	.word	0x00008040
        /*0838*/ 	.word	0x00000000
        /*083c*/ 	.word	0x00000000
        /*0840*/ 	.short	0x010a
        /*0842*/ 	.byte	0xff
	.zero		1


	//   ....[116]....
        /*0844*/ 	.word	0x000080a0
        /*0848*/ 	.word	0x00000000
        /*084c*/ 	.word	0x00000000
        /*0850*/ 	.short	0x010a
        /*0852*/ 	.byte	0xff
	.zero		1


	//   ....[117]....
        /*0854*/ 	.word	0x00008100
        /*0858*/ 	.word	0x00000000
        /*085c*/ 	.word	0x00000000
        /*0860*/ 	.short	0x010a
        /*0862*/ 	.byte	0xff
	.zero		1


	//   ....[118]....
        /*0864*/ 	.word	0x00008160
        /*0868*/ 	.word	0x00000000
        /*086c*/ 	.word	0x00000000
        /*0870*/ 	.short	0x010a
        /*0872*/ 	.byte	0xff
	.zero		1


	//   ....[119]....
        /*0874*/ 	.word	0x000081c0
        /*0878*/ 	.word	0x00000000
        /*087c*/ 	.word	0x00000000
        /*0880*/ 	.short	0x010a
        /*0882*/ 	.byte	0xff
	.zero		1


	//   ....[120]....
        /*0884*/ 	.word	0x00008220
        /*0888*/ 	.word	0x00000000
        /*088c*/ 	.word	0x00000000
        /*0890*/ 	.short	0x010a
        /*0892*/ 	.byte	0xff
	.zero		1


	//   ....[121]....
        /*0894*/ 	.word	0x00008280
        /*0898*/ 	.word	0x00000000
        /*089c*/ 	.word	0x00000000
        /*08a0*/ 	.short	0x010a
        /*08a2*/ 	.byte	0xff
	.zero		1


	//   ....[122]....
        /*08a4*/ 	.word	0x000082e0
        /*08a8*/ 	.word	0x00000000
        /*08ac*/ 	.word	0x00000000
        /*08b0*/ 	.short	0x010a
        /*08b2*/ 	.byte	0xff
	.zero		1


	//   ....[123]....
        /*08b4*/ 	.word	0x00008340
        /*08b8*/ 	.word	0x00000000
        /*08bc*/ 	.word	0x00000000
        /*08c0*/ 	.short	0x010a
        /*08c2*/ 	.byte	0xff
	.zero		1


	//   ....[124]....
        /*08c4*/ 	.word	0x00008390
        /*08c8*/ 	.word	0x00000000
        /*08cc*/ 	.word	0x00000160
        /*08d0*/ 	.short	0x010a
        /*08d2*/ 	.byte	0xff
	.zero		1


	//   ....[125]....
        /*08d4*/ 	.word	0x000083f0
        /*08d8*/ 	.word	0x00000000
        /*08dc*/ 	.word	0x00000110
        /*08e0*/ 	.short	0x010a
        /*08e2*/ 	.byte	0xff
	.zero		1


	//   ....[126]....
        /*08e4*/ 	.word	0x00008440
        /*08e8*/ 	.word	0x00000000
        /*08ec*/ 	.word	0x00000100
        /*08f0*/ 	.short	0x010a
        /*08f2*/ 	.byte	0xff
	.zero		1


	//   ....[127]....
        /*08f4*/ 	.word	0x000084a0
        /*08f8*/ 	.word	0x00000000
        /*08fc*/ 	.word	0x00000110
        /*0900*/ 	.short	0x010a
        /*0902*/ 	.byte	0xff
	.zero		1


	//   ....[128]....
        /*0904*/ 	.word	0x000084f0
        /*0908*/ 	.word	0x00000000
        /*090c*/ 	.word	0x00000100
        /*0910*/ 	.short	0x010a
        /*0912*/ 	.byte	0xff
	.zero		1


	//   ....[129]....
        /*0914*/ 	.word	0x00008550
        /*0918*/ 	.word	0x00000003
        /*091c*/ 	.word	0x00000140
        /*0920*/ 	.short	0x010a
        /*0922*/ 	.byte	0xff
	.zero		1


	//   ....[130]....
        /*0924*/ 	.word	0x000085b0
        /*0928*/ 	.word	0x00000000
        /*092c*/ 	.word	0x00000000
        /*0930*/ 	.short	0x010a
        /*0932*/ 	.byte	0xff
	.zero		1


	//   ....[131]....
        /*0934*/ 	.word	0x00008610
        /*0938*/ 	.word	0x00000000
        /*093c*/ 	.word	0x00000000
        /*0940*/ 	.short	0x010a
        /*0942*/ 	.byte	0xff
	.zero		1


	//   ....[132]....
        /*0944*/ 	.word	0x00008670
        /*0948*/ 	.word	0x00000000
        /*094c*/ 	.word	0x00000000
        /*0950*/ 	.short	0x010a
        /*0952*/ 	.byte	0xff
	.zero		1


	//   ....[133]....
        /*0954*/ 	.word	0x000086d0
        /*0958*/ 	.word	0x00000000
        /*095c*/ 	.word	0x00000000
        /*0960*/ 	.short	0x010a
        /*0962*/ 	.byte	0xff
	.zero		1


	//   ....[134]....
        /*0964*/ 	.word	0x00008730
        /*0968*/ 	.word	0x00000000
        /*096c*/ 	.word	0x00000000
        /*0970*/ 	.short	0x010a
        /*0972*/ 	.byte	0xff
	.zero		1


	//   ....[135]....
        /*0974*/ 	.word	0x00008780
        /*0978*/ 	.word	0x00000000
        /*097c*/ 	.word	0x00000100
        /*0980*/ 	.short	0x010a
        /*0982*/ 	.byte	0xff
	.zero		1


	//   ....[136]....
        /*0984*/ 	.word	0x000087e0
        /*0988*/ 	.word	0x00000000
        /*098c*/ 	.word	0x000000f8
        /*0990*/ 	.short	0x010a
        /*0992*/ 	.byte	0xff
	.zero		1


	//   ....[137]....
        /*0994*/ 	.word	0x00008840
        /*0998*/ 	.word	0x00000003
        /*099c*/ 	.word	0x000000e8
        /*09a0*/ 	.short	0x010a
        /*09a2*/ 	.byte	0xff
	.zero		1


	//   ....[138]....
        /*09a4*/ 	.word	0x00008890
        /*09a8*/ 	.word	0x00000000
        /*09ac*/ 	.word	0x00000100
        /*09b0*/ 	.short	0x010a
        /*09b2*/ 	.byte	0xff
	.zero		1


	//   ....[139]....
        /*09b4*/ 	.word	0x000088f0
        /*09b8*/ 	.word	0x00000000
        /*09bc*/ 	.word	0x000000e0
        /*09c0*/ 	.short	0x010a
        /*09c2*/ 	.byte	0xff
	.zero		1


	//   ....[140]....
        /*09c4*/ 	.word	0x00008940
        /*09c8*/ 	.word	0x00000010
        /*09cc*/ 	.word	0x00000120
        /*09d0*/ 	.short	0x010a
        /*09d2*/ 	.byte	0xff
	.zero		1


	//----- nvinfo : EIATTR_NUM_MBARRIERS
	.align		4
.L_47:
        /*09d4*/ 	.byte	0x03, 0x38
        /*09d6*/ 	.short	0x0030


	//----- nvinfo : EIATTR_EXIT_INSTR_OFFSETS
	.align		4
        /*09d8*/ 	.byte	0x04, 0x1c
        /*09da*/ 	.short	(.L_49 - .L_48)


	//   ....[0]....
.L_48:
        /*09dc*/ 	.word	0x00002bb0


	//   ....[1]....
        /*09e0*/ 	.word	0x000030a0


	//   ....[2]....
        /*09e4*/ 	.word	0x00003100


	//   ....[3]....
        /*09e8*/ 	.word	0x00003f70


	//   ....[4]....
        /*09ec*/ 	.word	0x00004c50


	//   ....[5]....
        /*09f0*/ 	.word	0x00004c90


	//   ....[6]....
        /*09f4*/ 	.word	0x00007d40


	//----- nvinfo : EIATTR_MAX_THREADS
	.align		4
.L_49:
        /*09f8*/ 	.byte	0x04, 0x05
        /*09fa*/ 	.short	(.L_51 - .L_50)
.L_50:
        /*09fc*/ 	.word	0x00000100
        /*0a00*/ 	.word	0x00000001
        /*0a04*/ 	.word	0x00000001


	//----- nvinfo : EIATTR_CRS_STACK_SIZE
	.align		4
.L_51:
        /*0a08*/ 	.byte	0x04, 0x1e
        /*0a0a*/ 	.short	(.L_53 - .L_52)
.L_52:
        /*0a0c*/ 	.word	0x00000000


	//----- nvinfo : EIATTR_CBANK_PARAM_SIZE
	.align		4
.L_53:
        /*0a10*/ 	.byte	0x03, 0x19
        /*0a12*/ 	.short	0x0800


	//----- nvinfo : EIATTR_PARAM_CBANK
	.align		4
        /*0a14*/ 	.byte	0x04, 0x0a
        /*0a16*/ 	.short	(.L_55 - .L_54)
	.align		4
.L_54:
        /*0a18*/ 	.word	index@(.nv.constant0._ZN7cutlass13device_kernelINS_4gemm6kernel13GemmUniversalIN4cute5tupleIJiiiiEEENS1_10collective13CollectiveMmaINS1_35MainloopSm100TmaUmmaWarpSpecializedILi14ELi2ELi4ENS5_IJNS4_1CILi1EEESB_SB_EEEEENS5_IJNSA_ILi64EEENSA_ILi160EEESE_EEENS_12float_e4m3_tENS5_IJlSB_lEEESH_SI_NS4_8TiledMMAINS4_8MMA_AtomIJNS4_10MMA_TraitsINS4_19SM100_MMA_F8F6F4_SSEJSH_SH_fSE_SF_NS4_17integral_constantINS4_4UMMA5MajorELSP_0EEESQ_NSN_INSO_7ScaleInELSR_0EEESS_EEEEEENS4_6LayoutISC_NS5_IJNSA_ILi0EEESW_SW_EEEEENS5_IJNS4_10UnderscoreESZ_SZ_EEEEENS4_13SM90_TMA_LOADENS4_14ComposedLayoutINS4_7SwizzleILi2ELi4ELi3EEENS4_18smem_ptr_flag_bitsILi8EEENSV_INS5_IJNSA_ILi8EEESE_EEENS5_IJSE_SB_EEEEEEEvNS4_8identityES12_S1C_vS1D_EENS_8epilogue10collective18CollectiveEpilogueINS1F_23Sm100TmaWarpSpecializedILi1ELi1ELi80ELb0ELb0EEEJSG_NS5_IJNSV_ISE_SB_EENSV_ISF_SB_EEEEESH_SI_SH_SI_NS1F_6fusion15FusionCallbacksIS1J_NS1N_17LinearCombinationISH_fSH_fLNS_15FloatRoundStyleE2EEESG_S1M_JEEENS4_5SM1004TMEM4LOAD26SM100_TMEM_LOAD_16dp32b16xES12_NS13_INS14_ILi1ELi4ELi3EEES17_NSV_INS5_IJS18_NSA_ILi32EEEEEENS5_IJS1Y_SB_EEEEEEENS4_39AutoVectorizingCopyWithAssumedAlignmentILi128EEENS4_14SM90_TMA_STOREES22_S24_S24_EEEvvEEEEvNT_6ParamsE)
        /*0a1c*/ 	.short	0x0380
        /*0a1e*/ 	.short	0x0800


	//----- nvinfo : EIATTR_SW_WAR
	.align		4
.L_55:
        /*0a20*/ 	.byte	0x04, 0x36
        /*0a22*/ 	.short	(.L_57 - .L_56)
.L_56:
        /*0a24*/ 	.word	0x00000008
.L_57:


//--------------------- .nv.callgraph             --------------------------
	.section	.nv.callgraph,"",@"SHT_CUDA_CALLGRAPH"
	.align	4
	.sectionentsize	8
	.align		4
        /*0000*/ 	.word	0x00000000
	.align		4
        /*0004*/ 	.word	0xffffffff
	.align		4
        /*0008*/ 	.word	index@(_ZN7cutlass13device_kernelINS_4gemm6kernel13GemmUniversalIN4cute5tupleIJiiiiEEENS1_10collective13CollectiveMmaINS1_35MainloopSm100TmaUmmaWarpSpecializedILi14ELi2ELi4ENS5_IJNS4_1CILi1EEESB_SB_EEEEENS5_IJNSA_ILi64EEENSA_ILi160EEESE_EEENS_12float_e4m3_tENS5_IJlSB_lEEESH_SI_NS4_8TiledMMAINS4_8MMA_AtomIJNS4_10MMA_TraitsINS4_19SM100_MMA_F8F6F4_SSEJSH_SH_fSE_SF_NS4_17integral_constantINS4_4UMMA5MajorELSP_0EEESQ_NSN_INSO_7ScaleInELSR_0EEESS_EEEEEENS4_6LayoutISC_NS5_IJNSA_ILi0EEESW_SW_EEEEENS5_IJNS4_10UnderscoreESZ_SZ_EEEEENS4_13SM90_TMA_LOADENS4_14ComposedLayoutINS4_7SwizzleILi2ELi4ELi3EEENS4_18smem_ptr_flag_bitsILi8EEENSV_INS5_IJNSA_ILi8EEESE_EEENS5_IJSE_SB_EEEEEEEvNS4_8identityES12_S1C_vS1D_EENS_8epilogue10collective18CollectiveEpilogueINS1F_23Sm100TmaWarpSpecializedILi1ELi1ELi80ELb0ELb0EEEJSG_NS5_IJNSV_ISE_SB_EENSV_ISF_SB_EEEEESH_SI_SH_SI_NS1F_6fusion15FusionCallbacksIS1J_NS1N_17LinearCombinationISH_fSH_fLNS_15FloatRoundStyleE2EEESG_S1M_JEEENS4_5SM1004TMEM4LOAD26SM100_TMEM_LOAD_16dp32b16xES12_NS13_INS14_ILi1ELi4ELi3EEES17_NSV_INS5_IJS18_NSA_ILi32EEEEEENS5_IJS1Y_SB_EEEEEEENS4_39AutoVectorizingCopyWithAssumedAlignmentILi128EEENS4_14SM90_TMA_STOREES22_S24_S24_EEEvvEEEEvNT_6ParamsE)
	.align		4
        /*000c*/ 	.word	index@(__assertfail)
	.align		4
        /*0010*/ 	.word	0x00000000
	.align		4
        /*0014*/ 	.word	0xfffffffe
	.align		4
        /*0018*/ 	.word	0x00000000
	.align		4
        /*001c*/ 	.word	0xfffffffd
	.align		4
        /*0020*/ 	.word	0x00000000
	.align		4
        /*0024*/ 	.word	0xfffffffc


//--------------------- .nv.constant4             --------------------------
	.section	.nv.constant4,"a",@progbits
	.align	8
	.align		8
.nv.constant4:
        /*0000*/ 	.dword	__assertfail
	.align		8
        /*0008*/ 	.dword	__unnamed_1
	.align		8
        /*0010*/ 	.dword	__unnamed_2
	.align		8
        /*0018*/ 	.dword	_ZN40_INTERNAL_997c3387_4_k_cu_8e4142fe_129544cuda3std3__45__cpo5beginE
	.align		8
        /*0020*/ 	.dword	_ZN40_INTERNAL_997c3387_4_k_cu_8e4142fe_129544cuda3std3__45__cpo3endE
	.align		8
        /*0028*/ 	.dword	_ZN40_INTERNAL_997c3387_4_k_cu_8e4142fe_129544cuda3std3__45__cpo6cbeginE
	.align		8
        /*0030*/ 	.dword	_ZN40_INTERNAL_997c3387_4_k_cu_8e4142fe_129544cuda3std3__45__cpo4cendE
	.align		8
        /*0038*/ 	.dword	_ZN40_INTERNAL_997c3387_4_k_cu_8e4142fe_129544cuda3std3__442_GLOBAL__N__997c3387_4_k_cu_8e4142fe_129546ignoreE
	.align		8
        /*0040*/ 	.dword	_ZN40_INTERNAL_997c3387_4_k_cu_8e4142fe_129544cuda3std3__419piecewise_constructE
	.align		8
        /*0048*/ 	.dword	_ZN40_INTERNAL_997c3387_4_k_cu_8e4142fe_129544cuda3std3__48in_placeE
	.align		8
        /*0050*/ 	.dword	_ZN40_INTERNAL_997c3387_4_k_cu_8e4142fe_129544cuda3std6ranges3__45__cpo4swapE
	.align		8
        /*0058*/ 	.dword	_ZN40_INTERNAL_997c3387_4_k_cu_8e4142fe_129544cuda3std6ranges3__45__cpo9iter_moveE
	.align		8
        /*0060*/ 	.dword	_ZN40_INTERNAL_997c3387_4_k_cu_8e4142fe_129544cute7productE
	.align		8
        /*0068*/ 	.dword	_ZN40_INTERNAL_997c3387_4_k_cu_8e4142fe_129544cute1_E
	.align		8
        /*0070*/ 	.dword	$str$25
	.align		8
        /*0078*/ 	.dword	$str$26
	.align		8
        /*0080*/ 	.dword	$str$27
	.align		8
        /*0088*/ 	.dword	$str$28


//--------------------- .text._ZN7cutlass13device_kernelINS_4gemm6kernel13GemmUniversalIN4cute5tupleIJiiiiEEENS1_10collective13CollectiveMmaINS1_35MainloopSm100TmaUmmaWarpSpecializedILi14ELi2ELi4ENS5_IJNS4_1CILi1EEESB_SB_EEEEENS5_IJNSA_ILi64EEENSA_ILi160EEESE_EEENS_12float_e4m3_tENS5_IJlSB_lEEESH_SI_NS4_8TiledMMAINS4_8MMA_AtomIJNS4_10MMA_TraitsINS4_19SM100_MMA_F8F6F4_SSEJSH_SH_fSE_SF_NS4_17integral_constantINS4_4UMMA5MajorELSP_0EEESQ_NSN_INSO_7ScaleInELSR_0EEESS_EEEEEENS4_6LayoutISC_NS5_IJNSA_ILi0EEESW_SW_EEEEENS5_IJNS4_10UnderscoreESZ_SZ_EEEEENS4_13SM90_TMA_LOADENS4_14ComposedLayoutINS4_7SwizzleILi2ELi4ELi3EEENS4_18smem_ptr_flag_bitsILi8EEENSV_INS5_IJNSA_ILi8EEESE_EEENS5_IJSE_SB_EEEEEEEvNS4_8identityES12_S1C_vS1D_EENS_8epilogue10collective18CollectiveEpilogueINS1F_23Sm100TmaWarpSpecializedILi1ELi1ELi80ELb0ELb0EEEJSG_NS5_IJNSV_ISE_SB_EENSV_ISF_SB_EEEEESH_SI_SH_SI_NS1F_6fusion15FusionCallbacksIS1J_NS1N_17LinearCombinationISH_fSH_fLNS_15FloatRoundStyleE2EEESG_S1M_JEEENS4_5SM1004TMEM4LOAD26SM100_TMEM_LOAD_16dp32b16xES12_NS13_INS14_ILi1ELi4ELi3EEES17_NSV_INS5_IJS18_NSA_ILi32EEEEEENS5_IJS1Y_SB_EEEEEEENS4_39AutoVectorizingCopyWithAssumedAlignmentILi128EEENS4_14SM90_TMA_STOREES22_S24_S24_EEEvvEEEEvNT_6ParamsE --------------------------
	.section	.text._ZN7cutlass13device_kernelINS_4gemm6kernel13GemmUniversalIN4cute5tupleIJiiiiEEENS1_10collective13CollectiveMmaINS1_35MainloopSm100TmaUmmaWarpSpecializedILi14ELi2ELi4ENS5_IJNS4_1CILi1EEESB_SB_EEEEENS5_IJNSA_ILi64EEENSA_ILi160EEESE_EEENS_12float_e4m3_tENS5_IJlSB_lEEESH_SI_NS4_8TiledMMAINS4_8MMA_AtomIJNS4_10MMA_TraitsINS4_19SM100_MMA_F8F6F4_SSEJSH_SH_fSE_SF_NS4_17integral_constantINS4_4UMMA5MajorELSP_0EEESQ_NSN_INSO_7ScaleInELSR_0EEESS_EEEEEENS4_6LayoutISC_NS5_IJNSA_ILi0EEESW_SW_EEEEENS5_IJNS4_10UnderscoreESZ_SZ_EEEEENS4_13SM90_TMA_LOADENS4_14ComposedLayoutINS4_7SwizzleILi2ELi4ELi3EEENS4_18smem_ptr_flag_bitsILi8EEENSV_INS5_IJNSA_ILi8EEESE_EEENS5_IJSE_SB_EEEEEEEvNS4_8identityES12_S1C_vS1D_EENS_8epilogue10collective18CollectiveEpilogueINS1F_23Sm100TmaWarpSpecializedILi1ELi1ELi80ELb0ELb0EEEJSG_NS5_IJNSV_ISE_SB_EENSV_ISF_SB_EEEEESH_SI_SH_SI_NS1F_6fusion15FusionCallbacksIS1J_NS1N_17LinearCombinationISH_fSH_fLNS_15FloatRoundStyleE2EEESG_S1M_JEEENS4_5SM1004TMEM4LOAD26SM100_TMEM_LOAD_16dp32b16xES12_NS13_INS14_ILi1ELi4ELi3EEES17_NSV_INS5_IJS18_NSA_ILi32EEEEEENS5_IJS1Y_SB_EEEEEEENS4_39AutoVectorizingCopyWithAssumedAlignmentILi128EEENS4_14SM90_TMA_STOREES22_S24_S24_EEEvvEEEEvNT_6ParamsE,"ax",@progbits
	.align	128
.text._ZN7cutlass13device_kernelINS_4gemm6kernel13GemmUniversalIN4cute5tupleIJiiiiEEENS1_10collective13CollectiveMmaINS1_35MainloopSm100TmaUmmaWarpSpecializedILi14ELi2ELi4ENS5_IJNS4_1CILi1EEESB_SB_EEEEENS5_IJNSA_ILi64EEENSA_ILi160EEESE_EEENS_12float_e4m3_tENS5_IJlSB_lEEESH_SI_NS4_8TiledMMAINS4_8MMA_AtomIJNS4_10MMA_TraitsINS4_19SM100_MMA_F8F6F4_SSEJSH_SH_fSE_SF_NS4_17integral_constantINS4_4UMMA5MajorELSP_0EEESQ_NSN_INSO_7ScaleInELSR_0EEESS_EEEEEENS4_6LayoutISC_NS5_IJNSA_ILi0EEESW_SW_EEEEENS5_IJNS4_10UnderscoreESZ_SZ_EEEEENS4_13SM90_TMA_LOADENS4_14ComposedLayoutINS4_7SwizzleILi2ELi4ELi3EEENS4_18smem_ptr_flag_bitsILi8EEENSV_INS5_IJNSA_ILi8EEESE_EEENS5_IJSE_SB_EEEEEEEvNS4_8identityES12_S1C_vS1D_EENS_8epilogue10collective18CollectiveEpilogueINS1F_23Sm100TmaWarpSpecializedILi1ELi1ELi80ELb0ELb0EEEJSG_NS5_IJNSV_ISE_SB_EENSV_ISF_SB_EEEEESH_SI_SH_SI_NS1F_6fusion15FusionCallbacksIS1J_NS1N_17LinearCombinationISH_fSH_fLNS_15FloatRoundStyleE2EEESG_S1M_JEEENS4_5SM1004TMEM4LOAD26SM100_TMEM_LOAD_16dp32b16xES12_NS13_INS14_ILi1ELi4ELi3EEES17_NSV_INS5_IJS18_NSA_ILi32EEEEEENS5_IJS1Y_SB_EEEEEEENS4_39AutoVectorizingCopyWithAssumedAlignmentILi128EEENS4_14SM90_TMA_STOREES22_S24_S24_EEEvvEEEEvNT_6ParamsE:
        .type           _ZN7cutlass13device_kernelINS_4gemm6kernel13GemmUniversalIN4cute5tupleIJiiiiEEENS1_10collective13CollectiveMmaINS1_35MainloopSm100TmaUmmaWarpSpecializedILi14ELi2ELi4ENS5_IJNS4_1CILi1EEESB_SB_EEEEENS5_IJNSA_ILi64EEENSA_ILi160EEESE_EEENS_12float_e4m3_tENS5_IJlSB_lEEESH_SI_NS4_8TiledMMAINS4_8MMA_AtomIJNS4_10MMA_TraitsINS4_19SM100_MMA_F8F6F4_SSEJSH_SH_fSE_SF_NS4_17integral_constantINS4_4UMMA5MajorELSP_0EEESQ_NSN_INSO_7ScaleInELSR_0EEESS_EEEEEENS4_6LayoutISC_NS5_IJNSA_ILi0EEESW_SW_EEEEENS5_IJNS4_10UnderscoreESZ_SZ_EEEEENS4_13SM90_TMA_LOADENS4_14ComposedLayoutINS4_7SwizzleILi2ELi4ELi3EEENS4_18smem_ptr_flag_bitsILi8EEENSV_INS5_IJNSA_ILi8EEESE_EEENS5_IJSE_SB_EEEEEEEvNS4_8identityES12_S1C_vS1D_EENS_8epilogue10collective18CollectiveEpilogueINS1F_23Sm100TmaWarpSpecializedILi1ELi1ELi80ELb0ELb0EEEJSG_NS5_IJNSV_ISE_SB_EENSV_ISF_SB_EEEEESH_SI_SH_SI_NS1F_6fusion15FusionCallbacksIS1J_NS1N_17LinearCombinationISH_fSH_fLNS_15FloatRoundStyleE2EEESG_S1M_JEEENS4_5SM1004TMEM4LOAD26SM100_TMEM_LOAD_16dp32b16xES12_NS13_INS14_ILi1ELi4ELi3EEES17_NSV_INS5_IJS18_NSA_ILi32EEEEEENS5_IJS1Y_SB_EEEEEEENS4_39AutoVectorizingCopyWithAssumedAlignmentILi128EEENS4_14SM90_TMA_STOREES22_S24_S24_EEEvvEEEEvNT_6ParamsE,@function
        .size           _ZN7cutlass13device_kernelINS_4gemm6kernel13GemmUniversalIN4cute5tupleIJiiiiEEENS1_10collective13CollectiveMmaINS1_35MainloopSm100TmaUmmaWarpSpecializedILi14ELi2ELi4ENS5_IJNS4_1CILi1EEESB_SB_EEEEENS5_IJNSA_ILi64EEENSA_ILi160EEESE_EEENS_12float_e4m3_tENS5_IJlSB_lEEESH_SI_NS4_8TiledMMAINS4_8MMA_AtomIJNS4_10MMA_TraitsINS4_19SM100_MMA_F8F6F4_SSEJSH_SH_fSE_SF_NS4_17integral_constantINS4_4UMMA5MajorELSP_0EEESQ_NSN_INSO_7ScaleInELSR_0EEESS_EEEEEENS4_6LayoutISC_NS5_IJNSA_ILi0EEESW_SW_EEEEENS5_IJNS4_10UnderscoreESZ_SZ_EEEEENS4_13SM90_TMA_LOADENS4_14ComposedLayoutINS4_7SwizzleILi2ELi4ELi3EEENS4_18smem_ptr_flag_bitsILi8EEENSV_INS5_IJNSA_ILi8EEESE_EEENS5_IJSE_SB_EEEEEEEvNS4_8identityES12_S1C_vS1D_EENS_8epilogue10collective18CollectiveEpilogueINS1F_23Sm100TmaWarpSpecializedILi1ELi1ELi80ELb0ELb0EEEJSG_NS5_IJNSV_ISE_SB_EENSV_ISF_SB_EEEEESH_SI_SH_SI_NS1F_6fusion15FusionCallbacksIS1J_NS1N_17LinearCombinationISH_fSH_fLNS_15FloatRoundStyleE2EEESG_S1M_JEEENS4_5SM1004TMEM4LOAD26SM100_TMEM_LOAD_16dp32b16xES12_NS13_INS14_ILi1ELi4ELi3EEES17_NSV_INS5_IJS18_NSA_ILi32EEEEEENS5_IJS1Y_SB_EEEEEEENS4_39AutoVectorizingCopyWithAssumedAlignmentILi128EEENS4_14SM90_TMA_STOREES22_S24_S24_EEEvvEEEEvNT_6ParamsE,(.L_x_163 - _ZN7cutlass13device_kernelINS_4gemm6kernel13GemmUniversalIN4cute5tupleIJiiiiEEENS1_10collective13CollectiveMmaINS1_35MainloopSm100TmaUmmaWarpSpecializedILi14ELi2ELi4ENS5_IJNS4_1CILi1EEESB_SB_EEEEENS5_IJNSA_ILi64EEENSA_ILi160EEESE_EEENS_12float_e4m3_tENS5_IJlSB_lEEESH_SI_NS4_8TiledMMAINS4_8MMA_AtomIJNS4_10MMA_TraitsINS4_19SM100_MMA_F8F6F4_SSEJSH_SH_fSE_SF_NS4_17integral_constantINS4_4UMMA5MajorELSP_0EEESQ_NSN_INSO_7ScaleInELSR_0EEESS_EEEEEENS4_6LayoutISC_NS5_IJNSA_ILi0EEESW_SW_EEEEENS5_IJNS4_10UnderscoreESZ_SZ_EEEEENS4_13SM90_TMA_LOADENS4_14ComposedLayoutINS4_7SwizzleILi2ELi4ELi3EEENS4_18smem_ptr_flag_bitsILi8EEENSV_INS5_IJNSA_ILi8EEESE_EEENS5_IJSE_SB_EEEEEEEvNS4_8identityES12_S1C_vS1D_EENS_8epilogue10collective18CollectiveEpilogueINS1F_23Sm100TmaWarpSpecializedILi1ELi1ELi80ELb0ELb0EEEJSG_NS5_IJNSV_ISE_SB_EENSV_ISF_SB_EEEEESH_SI_SH_SI_NS1F_6fusion15FusionCallbacksIS1J_NS1N_17LinearCombinationISH_fSH_fLNS_15FloatRoundStyleE2EEESG_S1M_JEEENS4_5SM1004TMEM4LOAD26SM100_TMEM_LOAD_16dp32b16xES12_NS13_INS14_ILi1ELi4ELi3EEES17_NSV_INS5_IJS18_NSA_ILi32EEEEEENS5_IJS1Y_SB_EEEEEEENS4_39AutoVectorizingCopyWithAssumedAlignmentILi128EEENS4_14SM90_TMA_STOREES22_S24_S24_EEEvvEEEEvNT_6ParamsE)
        .other          _ZN7cutlass13device_kernelINS_4gemm6kernel13GemmUniversalIN4cute5tupleIJiiiiEEENS1_10collective13CollectiveMmaINS1_35MainloopSm100TmaUmmaWarpSpecializedILi14ELi2ELi4ENS5_IJNS4_1CILi1EEESB_SB_EEEEENS5_IJNSA_ILi64EEENSA_ILi160EEESE_EEENS_12float_e4m3_tENS5_IJlSB_lEEESH_SI_NS4_8TiledMMAINS4_8MMA_AtomIJNS4_10MMA_TraitsINS4_19SM100_MMA_F8F6F4_SSEJSH_SH_fSE_SF_NS4_17integral_constantINS4_4UMMA5MajorELSP_0EEESQ_NSN_INSO_7ScaleInELSR_0EEESS_EEEEEENS4_6LayoutISC_NS5_IJNSA_ILi0EEESW_SW_EEEEENS5_IJNS4_10UnderscoreESZ_SZ_EEEEENS4_13SM90_TMA_LOADENS4_14ComposedLayoutINS4_7SwizzleILi2ELi4ELi3EEENS4_18smem_ptr_flag_bitsILi8EEENSV_INS5_IJNSA_ILi8EEESE_EEENS5_IJSE_SB_EEEEEEEvNS4_8identityES12_S1C_vS1D_EENS_8epilogue10collective18CollectiveEpilogueINS1F_23Sm100TmaWarpSpecializedILi1ELi1ELi80ELb0ELb0EEEJSG_NS5_IJNSV_ISE_SB_EENSV_ISF_SB_EEEEESH_SI_SH_SI_NS1F_6fusion15FusionCallbacksIS1J_NS1N_17LinearCombinationISH_fSH_fLNS_15FloatRoundStyleE2EEESG_S1M_JEEENS4_5SM1004TMEM4LOAD26SM100_TMEM_LOAD_16dp32b16xES12_NS13_INS14_ILi1ELi4ELi3EEES17_NSV_INS5_IJS18_NSA_ILi32EEEEEENS5_IJS1Y_SB_EEEEEEENS4_39AutoVectorizingCopyWithAssumedAlignmentILi128EEENS4_14SM90_TMA_STOREES22_S24_S24_EEEvvEEEEvNT_6ParamsE,@"STO_CUDA_ENTRY STV_DEFAULT"
_ZN7cutlass13device_kernelINS_4gemm6kernel13GemmUniversalIN4cute5tupleIJiiiiEEENS1_10collective13CollectiveMmaINS1_35MainloopSm100TmaUmmaWarpSpecializedILi14ELi2ELi4ENS5_IJNS4_1CILi1EEESB_SB_EEEEENS5_IJNSA_ILi64EEENSA_ILi160EEESE_EEENS_12float_e4m3_tENS5_IJlSB_lEEESH_SI_NS4_8TiledMMAINS4_8MMA_AtomIJNS4_10MMA_TraitsINS4_19SM100_MMA_F8F6F4_SSEJSH_SH_fSE_SF_NS4_17integral_constantINS4_4UMMA5MajorELSP_0EEESQ_NSN_INSO_7ScaleInELSR_0EEESS_EEEEEENS4_6LayoutISC_NS5_IJNSA_ILi0EEESW_SW_EEEEENS5_IJNS4_10UnderscoreESZ_SZ_EEEEENS4_13SM90_TMA_LOADENS4_14ComposedLayoutINS4_7SwizzleILi2ELi4ELi3EEENS4_18smem_ptr_flag_bitsILi8EEENSV_INS5_IJNSA_ILi8EEESE_EEENS5_IJSE_SB_EEEEEEEvNS4_8identityES12_S1C_vS1D_EENS_8epilogue10collective18CollectiveEpilogueINS1F_23Sm100TmaWarpSpecializedILi1ELi1ELi80ELb0ELb0EEEJSG_NS5_IJNSV_ISE_SB_EENSV_ISF_SB_EEEEESH_SI_SH_SI_NS1F_6fusion15FusionCallbacksIS1J_NS1N_17LinearCombinationISH_fSH_fLNS_15FloatRoundStyleE2EEESG_S1M_JEEENS4_5SM1004TMEM4LOAD26SM100_TMEM_LOAD_16dp32b16xES12_NS13_INS14_ILi1ELi4ELi3EEES17_NSV_INS5_IJS18_NSA_ILi32EEEEEENS5_IJS1Y_SB_EEEEEEENS4_39AutoVectorizingCopyWithAssumedAlignmentILi128EEENS4_14SM90_TMA_STOREES22_S24_S24_EEEvvEEEEvNT_6ParamsE:
[----:B------:R-:W1:Y:S01]  /*0000*/  LDC R1, c[0x0][0x37c] ;  /* 0x0000df00ff017b82 */ /* 0x000e620000000800 */
[----:B------:R-:W2:Y:S01]  /*0010*/  S2R R205, SR_TID.X ;  /* 0x0000000000cd7919 */ /* 0x000ea20000002100 */
[----:B------:R-:W3:Y:S01]  /*0020*/  LDCU.64 UR4, c[0x0][0x890] ;  /* 0x00011200ff0477ac */ /* 0x000ee20008000a00 */
[----:B------:R-:W-:Y:S02]  /*0030*/  PRMT R200, RZ, 0x7610, R200 ;  /* 0x00007610ffc87816 */ /* 0x000fe400000000c8 */
[----:B------:R-:W-:Y:S01]  /*0040*/  ELECT P5, URZ, PT ;  /* 0x0000000000ff782f */ /* 0x000fe200038a0000 */
[----:B------:R-:W4:Y:S01]  /*0050*/  LDCU.64 UR46, c[0x0][0x358] ;  /* 0x00006b00ff2e77ac */ /* 0x000f220008000a00 */
[----:B---3--:R-:W-:-:S04]  /*0060*/  UISETP.NE.U32.AND UP0, UPT, UR4, URZ, UPT ;  /* 0x000000ff0400728c */ /* 0x008fc8000bf05070 */
[----:B------:R-:W-:Y:S01]  /*0070*/  UISETP.NE.AND.EX UP0, UPT, UR5, URZ, UPT, UP0 ;  /* 0x000000ff0500728c */ /* 0x000fe2000bf05300 */
[----:B--2---:R-:W-:-:S05]  /*0080*/  SHF.R.U32.HI R207, RZ, 0x5, R205 ;  /* 0x00000005ffcf7819 */ /* 0x004fca00000116cd */
[----:B------:R-:W2:Y:S02]  /*0090*/  SHFL.IDX PT, R0, R207, RZ, 0x1f ;  /* 0x00001fffcf007589 */ /* 0x000ea400000e0000 */
[----:B--2---:R-:W-:Y:S01]  /*00a0*/  R2UR UR8, R0 ;  /* 0x00000000000872ca */ /* 0x004fe200000e0000 */
[----:B-1--4-:R-:W-:-:S14]  /*00b0*/  BRA.U UP0, `(.L_x_0) ;  /* 0x00000001002c7547 */ /* 0x012fdc000b800000 */
[----:B------:R-:W1:Y:S02]  /*00c0*/  LDCU.64 UR6, c[0x0][0x888] ;  /* 0x00011100ff0677ac */ /* 0x000e640008000a00 */
[----:B-1----:R-:W-:-:S04]  /*00d0*/  UISETP.NE.U32.AND UP0, UPT, UR6, URZ, UPT ;  /* 0x000000ff0600728c */ /* 0x002fc8000bf05070 */
[----:B------:R-:W-:-:S09]  /*00e0*/  UISETP.NE.AND.EX UP0, UPT, UR7, URZ, UPT, UP0 ;  /* 0x000000ff0700728c */ /* 0x000fd2000bf05300 */
[----:B------:R-:W-:Y:S05]  /*00f0*/  BRA.U !UP0, `(.L_x_1) ;  /* 0x0000000108107547 */ /* 0x000fea000b800000 */
[----:B------:R-:W1:Y:S02]  /*0100*/  LDC.64 R2, c[0x0][0x888] ;  /* 0x00022200ff027b82 */ /* 0x000e640000000a00 */
[----:B-1----:R1:W5:Y:S01]  /*0110*/  LDG.E R101, desc[UR46][R2.64] ;  /* 0x0000002e02657981 */ /* 0x002362000c1e1900 */
[----:B------:R-:W-:Y:S01]  /*0120*/  HFMA2 R200, -RZ, RZ, 0, 5.9604644775390625e-08 ;  /* 0x00000001ffc87431 */ /* 0x000fe200000001ff */
[----:B------:R-:W-:Y:S05]  /*0130*/  BRA `(.L_x_0) ;  /* 0x00000000000c7947 */ /* 0x000fea0003800000 */
.L_x_1:
[----:B------:R-:W1:Y:S01]  /*0140*/  LDCU UR6, c[0x0][0x880] ;  /* 0x00011000ff0677ac */ /* 0x000e620008000800 */
[----:B------:R-:W-:Y:S01]  /*0150*/  HFMA2 R200, -RZ, RZ, 0, 5.9604644775390625e-08 ;  /* 0x00000001ffc87431 */ /* 0x000fe200000001ff */
[----:B-1----:R-:W-:-:S07]  /*0160*/  MOV R101, UR6 ;  /* 0x0000000600657c02 */ /* 0x002fce0008000f00 */
.L_x_0:
[----:B------:R-:W2:Y:S02]  /*0170*/  LDCU.64 UR6, c[0x0][0x8b0] ;  /* 0x00011600ff0677ac */ /* 0x000ea40008000a00 */
[----:B--2---:R-:W-:-:S04]  /*0180*/  UISETP.NE.U32.AND UP0, UPT, UR6, URZ, UPT ;  /* 0x000000ff0600728c */ /* 0x004fc8000bf05070 */
[----:B------:R-:W-:-:S09]  /*0190*/  UISETP.NE.AND.EX UP0, UPT, UR7, URZ, UPT, UP0 ;  /* 0x000000ff0700728c */ /* 0x000fd2000bf05300 */
[----:B------:R-:W-:Y:S05]  /*01a0*/  BRA.U UP0, `(.L_x_2) ;  /* 0x0000000100247547 */ /* 0x000fea000b800000 */
[----:B------:R-:W2:Y:S02]  /*01b0*/  LDCU.64 UR6, c[0x0][0x8a8] ;  /* 0x00011500ff0677ac */ /* 0x000ea40008000a00 */
[----:B--2---:R-:W-:-:S04]  /*01c0*/  UISETP.NE.U32.AND UP0, UPT, UR6, URZ, UPT ;  /* 0x000000ff0600728c */ /* 0x004fc8000bf05070 */
[----:B------:R-:W-:-:S09]  /*01d0*/  UISETP.NE.AND.EX UP0, UPT, UR7, URZ, UPT, UP0 ;  /* 0x000000ff0700728c */ /* 0x000fd2000bf05300 */
[----:B------:R-:W-:Y:S05]  /*01e0*/  BRA.U !UP0, `(.L_x_3) ;  /* 0x00000001080c7547 */ /* 0x000fea000b800000 */
[----:B------:R-:W2:Y:S02]  /*01f0*/  LDC.64 R98, c[0x0][0x8a8] ;  /* 0x00022a00ff627b82 */ /* 0x000ea40000000a00 */
[----:B--2---:R2:W5:Y:S01]  /*0200*/  LDG.E R98, desc[UR46][R98.64] ;  /* 0x0000002e62627981 */ /* 0x004562000c1e1900 */
[----:B------:R-:W-:Y:S05]  /*0210*/  BRA `(.L_x_2) ;  /* 0x0000000000087947 */ /* 0x000fea0003800000 */
.L_x_3:
[----:B------:R-:W2:Y:S02]  /*0220*/  LDCU UR6, c[0x0][0x8a0] ;  /* 0x00011400ff0677ac */ /* 0x000ea40008000800 */
[----:B--2---:R-:W-:Y:S02]  /*0230*/  MOV R98, UR6 ;  /* 0x0000000600627c02 */ /* 0x004fe40008000f00 */
.L_x_2:
[----:B------:R-:W-:Y:S01]  /*0240*/  IMAD.U32 R0, RZ, RZ, UR8 ;  /* 0x00000008ff007e24 */ /* 0x000fe2000f8e00ff */
[----:B------:R-:W-:Y:S04]  /*0250*/  BSSY.RECONVERGENT B0, `(.L_x_4) ;  /* 0x000000c000007945 */ /* 0x000fe80003800200 */
[C---:B------:R-:W-:Y:S02]  /*0260*/  ISETP.NE.OR P1, PT, R0.reuse, 0x1, !P5 ;  /* 0x000000010000780c */ /* 0x040fe40006f25670 */
[----:B------:R-:W-:-:S11]  /*0270*/  ISETP.NE.OR P0, PT, R0, 0x3, !P5 ;  /* 0x000000030000780c */ /* 0x000fd60006f05670 */
[----:B------:R-:W-:Y:S05]  /*0280*/  @P1 BRA `(.L_x_5) ;  /* 0x0000000000201947 */ /* 0x000fea0003800000 */
[----:B------:R-:W3:Y:S02]  /*0290*/  LDCU.64 UR6, c[0x0][0x348] ;  /* 0x00006900ff0677ac */ /* 0x000ee40008000a00 */
[----:B---3--:R-:W-:Y:S02]  /*02a0*/  UIADD3 UR10, UP1, UPT, UR6, 0x80, URZ ;  /* 0x00000080060a7890 */ /* 0x008fe4000ff3e0ff */
[----:B------:R-:W-:Y:S02]  /*02b0*/  UIADD3 UR6, UP0, UPT, UR6, 0x180, URZ ;  /* 0x0000018006067890 */ /* 0x000fe4000ff1e0ff */
[----:B------:R-:W-:Y:S02]  /*02c0*/  UIADD3.X UR11, UPT, UPT, URZ, UR7, URZ, UP1, !UPT ;  /* 0x00000007ff0b7290 */ /* 0x000fe40008ffe4ff */
[----:B------:R-:W-:-:S07]  /*02d0*/  UIADD3.X UR7, UPT, UPT, URZ, UR7, URZ, UP0, !UPT ;  /* 0x00000007ff077290 */ /* 0x000fce00087fe4ff */
[----:B------:R3:W-:Y:S02]  /*02e0*/  UTMACCTL.PF [UR10] ;  /* 0x000000000a0079b9 */ /* 0x0007e40008040000 */
[----:B------:R3:W-:Y:S02]  /*02f0*/  UTMACCTL.PF [UR6] ;  /* 0x00000000060079b9 */ /* 0x0007e40008040000 */
[----:B---3--:R-:W-:Y:S01]  /*0300*/  NOP ;  /* 0x0000000000007918 */ /* 0x008fe20000000000 */
.L_x_5:
[----:B------:R-:W-:Y:S05]  /*0310*/  BSYNC.RECONVERGENT B0 ;  /* 0x0000000000007941 */ /* 0x000fea0003800200 */
.L_x_4:
[----:B------:R-:W-:Y:S04]  /*0320*/  BSSY.RECONVERGENT B0, `(.L_x_6) ;  /* 0x000000a000007945 */ /* 0x000fe80003800200 */
        /* <DEDUP_REMOVED lines=9> */
.L_x_7:
[----:B------:R-:W-:Y:S05]  /*03c0*/  BSYNC.RECONVERGENT B0 ;  /* 0x0000000000007941 */ /* 0x000fea0003800200 */
.L_x_6:
[----:B------:R-:W3:Y:S01]  /*03d0*/  LDCU.64 UR6, c[0x0][0x888] ;  /* 0x00011100ff0677ac */ /* 0x000ee20008000a00 */
[----:B------:R-:W-:Y:S02]  /*03e0*/  UISETP.EQ.U32.AND UP1, UPT, UR4, URZ, UPT ;  /* 0x000000ff0400728c */ /* 0x000fe4000bf22070 */
[----:B------:R-:W-:Y:S02]  /*03f0*/  UPLOP3.LUT UP2, UPT, UPT, UPT, UPT, 0x80, 0x8 ;  /* 0x000000000008789c */ /* 0x000fe40003f4f070 */
[----:B---3--:R-:W-:-:S04]  /*0400*/  UISETP.NE.U32.AND UP0, UPT, UR6, URZ, UPT ;  /* 0x000000ff0600728c */ /* 0x008fc8000bf05070 */
[----:B------:R-:W-:-:S04]  /*0410*/  UISETP.NE.AND.EX UP0, UPT, UR7, URZ, UPT, UP0 ;  /* 0x000000ff0700728c */ /* 0x000fc8000bf05300 */
[----:B------:R-:W-:-:S04]  /*0420*/  UISETP.EQ.OR.EX UP3, UPT, UR5, URZ, !UP0, UP1 ;  /* 0x000000ff0500728c */ /* 0x000fc8000c762710 */
[----:B------:R-:W-:-:S05]  /*0430*/  UP2UR UR42, UPR, URZ, 0x8 ;  /* 0x00000008ff2a7883 */ /* 0x000fca0008000000 */
[----:B------:R-:W-:Y:S07]  /*0440*/  BRA.U !UP3, `(.L_x_8) ;  /* 0x000000010b207547 */ /* 0x000fee000b800000 */
[----:B------:R-:W-:Y:S01]  /*0450*/  UISETP.NE.U32.AND UP2, UPT, UR4, URZ, UPT ;  /* 0x000000ff0400728c */ /* 0x000fe2000bf45070 */
[----:B-----5:R-:W-:Y:S01]  /*0460*/  FSETP.NEU.AND P0, PT, R101, RZ, PT ;  /* 0x000000ff6500720b */ /* 0x020fe20003f0d000 */
[----:B------:R-:W-:Y:S02]  /*0470*/  USEL UR4, URZ, 0xffffffff, UP0 ;  /* 0xffffffffff047887 */ /* 0x000fe40008000000 */
[----:B------:R-:W-:-:S10]  /*0480*/  UISETP.NE.AND.EX UP2, UPT, UR5, URZ, UPT, UP2 ;  /* 0x000000ff0500728c */ /* 0x000fd4000bf45320 */
[----:B------:R-:W-:Y:S01]  /*0490*/  VOTEU.ANY UP1, P0 ;  /* 0x0000000000ff7886 */ /* 0x000fe20000020100 */
[----:B------:R-:W-:-:S04]  /*04a0*/  @!UP2 USEL UR4, URZ, 0xffffffff, UP1 ;  /* 0xffffffffff04a887 */ /* 0x000fc80008800000 */
[----:B------:R-:W-:-:S04]  /*04b0*/  ULOP3.LUT UR4, UR4, 0x1, URZ, 0xc0, !UPT ;  /* 0x0000000104047892 */ /* 0x000fc8000f8ec0ff */
[----:B------:R-:W-:-:S11]  /*04c0*/  UISETP.NE.U32.AND UP2, UPT, UR4, 0x1, UPT ;  /* 0x000000010400788c */ /* 0x000fd6000bf45070 */
.L_x_8:
[----:B-1----:R-:W1:Y:S01]  /*04d0*/  SHFL.IDX PT, R2, R207, RZ, 0x1f ;  /* 0x00001fffcf027589 */ /* 0x002e6200000e0000 */
[----:B------:R-:W-:-:S04]  /*04e0*/  UISETP.NE.AND UP1, UPT, UR8, 0x2, UPT ;  /* 0x000000020800788c */ /* 0x000fc8000bf25270 */
[----:B------:R-:W-:Y:S01]  /*04f0*/  USEL UR6, URZ, 0x1, UP1 ;  /* 0x00000001ff067887 */ /* 0x000fe20008800000 */
[----:B-1----:R-:W-:-:S13]  /*0500*/  ISETP.NE.AND P0, PT, R2, RZ, PT ;  /* 0x000000ff0200720c */ /* 0x002fda0003f05270 */
[----:B------:R-:W-:Y:S05]  /*0510*/  @P0 BRA `(.L_x_9) ;  /* 0x0000000000a40947 */ /* 0x000fea0003800000 */
[----:B------:R-:W-:Y:S01]  /*0520*/  ELECT P0, URZ, PT ;  /* 0x0000000000ff782f */ /* 0x000fe20003800000 */
[----:B------:R-:W-:-:S12]  /*0530*/  BSSY.RECONVERGENT B0, `(.L_x_9) ;  /* 0x0000027000007945 */ /* 0x000fd80003800200 */
[----:B------:R-:W-:Y:S05]  /*0540*/  @!P0 BRA `(.L_x_10) ;  /* 0x0000000000948947 */ /* 0x000fea0003800000 */
[----:B------:R-:W1:Y:S01]  /*0550*/  S2UR UR5, SR_CgaCtaId ;  /* 0x00000000000579c3 */ /* 0x000e620000008800 */
[----:B------:R-:W-:Y:S01]  /*0560*/  UMOV UR7, 0x400 ;  /* 0x0000040000077882 */ /* 0x000fe20000000000 */
[----:B------:R-:W-:Y:S02]  /*0570*/  UMOV UR4, 0x1 ;  /* 0x0000000100047882 */ /* 0x000fe40000000000 */
[----:B------:R-:W-:-:S04]  /*0580*/  UIADD3 UR10, UPT, UPT, -UR4, 0x100000, URZ ;  /* 0x00100000040a7890 */ /* 0x000fc8000fffe1ff */
[----:B------:R-:W-:Y:S02]  /*0590*/  USHF.L.U32 UR11, UR10, 0xb, URZ ;  /* 0x0000000b0a0b7899 */ /* 0x000fe400080006ff */
[----:B------:R-:W-:Y:S02]  /*05a0*/  USHF.L.U32 UR10, UR10, 0x1, URZ ;  /* 0x000000010a0a7899 */ /* 0x000fe400080006ff */
[----:B-1----:R-:W-:Y:S01]  /*05b0*/  ULEA UR5, UR5, UR7, 0x18 ;  /* 0x0000000705057291 */ /* 0x002fe2000f8ec0ff */
[----:B------:R-:W1:Y:S11]  /*05c0*/  FENCE.VIEW.ASYNC.S ;  /* 0x00000000000073c6 */ /* 0x000e760000000000 */
[----:B-1----:R1:W3:Y:S01]  /*05d0*/  SYNCS.EXCH.64 URZ, [UR5], UR10 ;  /* 0x0000000a05ff75b2 */ /* 0x0022e20008000100 */
[----:B------:R1:W4:Y:S01]  /*05e0*/  SYNCS.EXCH.64 URZ, [UR5+0x70], UR10 ;  /* 0x0000700a05ff75b2 */ /* 0x0003220008000100 */
[----:B------:R1:W1:Y:S01]  /*05f0*/  SYNCS.EXCH.64 URZ, [UR5+0x8], UR10 ;  /* 0x0000080a05ff75b2 */ /* 0x0002620008000100 */
        /* <DEDUP_REMOVED lines=25> */
[----:B---34-:R-:W-:Y:S01]  /*0790*/  NOP ;  /* 0x0000000000007918 */ /* 0x018fe20000000000 */
.L_x_10:
[----:B-1----:R-:W-:Y:S05]  /*07a0*/  BSYNC.RECONVERGENT B0 ;  /* 0x0000000000007941 */ /* 0x002fea0003800200 */
.L_x_9:
[----:B------:R-:W1:Y:S01]  /*07b0*/  SHFL.IDX PT, R2, R207, RZ, 0x1f ;  /* 0x00001fffcf027589 */ /* 0x000e6200000e0000 */
[----:B------:R-:W-:Y:S01]  /*07c0*/  NOP ;  /* 0x0000000000007918 */ /* 0x000fe20000000000 */
[----:B-1----:R-:W-:-:S13]  /*07d0*/  ISETP.NE.AND P0, PT, R2, 0x1, PT ;  /* 0x000000010200780c */ /* 0x002fda0003f05270 */
[----:B------:R-:W-:Y:S05]  /*07e0*/  @P0 BRA `(.L_x_11) ;  /* 0x0000000000400947 */ /* 0x000fea0003800000 */
[----:B------:R-:W1:Y:S01]  /*07f0*/  S2UR UR7, SR_CgaCtaId ;  /* 0x00000000000779c3 */ /* 0x000e620000008800 */
[----:B------:R-:W-:Y:S01]  /*0800*/  UMOV UR9, 0x400 ;  /* 0x0000040000097882 */ /* 0x000fe20000000000 */
[----:B------:R-:W-:Y:S01]  /*0810*/  UMOV UR5, 0x20 ;  /* 0x0000002000057882 */ /* 0x000fe20000000000 */
[----:B------:R-:W-:Y:S01]  /*0820*/  UMOV UR4, 0x80 ;  /* 0x0000008000047882 */ /* 0x000fe20000000000 */
[----:B------:R-:W-:-:S04]  /*0830*/  UIADD3 UR10, UPT, UPT, -UR5, 0x100000, URZ ;  /* 0x00100000050a7890 */ /* 0x000fc8000fffe1ff */
[----:B------:R-:W-:Y:S02]  /*0840*/  USHF.L.U32 UR11, UR10, 0xb, URZ ;  /* 0x0000000b0a0b7899 */ /* 0x000fe400080006ff */
[----:B------:R-:W-:Y:S02]  /*0850*/  USHF.L.U32 UR10, UR10, 0x1, URZ ;  /* 0x000000010a0a7899 */ /* 0x000fe400080006ff */
[----:B------:R-:W-:-:S04]  /*0860*/  UIADD3 UR4, UPT, UPT, -UR4, 0x100000, URZ ;  /* 0x0010000004047890 */ /* 0x000fc8000fffe1ff */
[----:B------:R-:W-:Y:S02]  /*0870*/  USHF.L.U32 UR5, UR4, 0xb, URZ ;  /* 0x0000000b04057899 */ /* 0x000fe400080006ff */
[----:B------:R-:W-:Y:S01]  /*0880*/  USHF.L.U32 UR4, UR4, 0x1, URZ ;  /* 0x0000000104047899 */ /* 0x000fe200080006ff */
[----:B------:R-:W-:Y:S01]  /*0890*/  ELECT P0, URZ, PT ;  /* 0x0000000000ff782f */ /* 0x000fe20003800000 */
[----:B-1----:R-:W-:Y:S01]  /*08a0*/  ULEA UR7, UR7, UR9, 0x18 ;  /* 0x0000000907077291 */ /* 0x002fe2000f8ec0ff */
[----:B------:R-:W1:Y:S11]  /*08b0*/  FENCE.VIEW.ASYNC.S ;  /* 0x00000000000073c6 */ /* 0x000e760000000000 */
[----:B-1----:R1:W3:Y:S01]  /*08c0*/  SYNCS.EXCH.64 URZ, [UR7+0xe0], UR10 ;  /* 0x0000e00a07ff75b2 */ /* 0x0022e20008000100 */
[----:B------:R1:W4:Y:S01]  /*08d0*/  SYNCS.EXCH.64 URZ, [UR7+0xe8], UR4 ;  /* 0x0000e80407ff75b2 */ /* 0x0003220008000100 */
[----:B------:R-:W-:Y:S01]  /*08e0*/  NOP ;  /* 0x0000000000007918 */ /* 0x000fe20000000000 */
.L_x_11:
[----:B------:R-:W2:Y:S01]  /*08f0*/  SHFL.IDX PT, R2, R207, RZ, 0x1f ;  /* 0x00001fffcf027589 */ /* 0x000ea200000e0000 */
[----:B------:R-:W-:Y:S01]  /*0900*/  NOP ;  /* 0x0000000000007918 */ /* 0x000fe20000000000 */
[----:B--2---:R-:W-:-:S13]  /*0910*/  ISETP.NE.AND P0, PT, R2, 0x3, PT ;  /* 0x000000030200780c */ /* 0x004fda0003f05270 */
[----:B------:R-:W-:Y:S05]  /*0920*/  @P0 BRA `(.L_x_12) ;  /* 0x0000000000300947 */ /* 0x000fea0003800000 */
[----:B-1----:R-:W1:Y:S01]  /*0930*/  S2UR UR5, SR_CgaCtaId ;  /* 0x00000000000579c3 */ /* 0x002e620000008800 */
[----:B------:R-:W-:Y:S01]  /*0940*/  UMOV UR7, 0x400 ;  /* 0x0000040000077882 */ /* 0x000fe20000000000 */
[----:B------:R-:W-:Y:S01]  /*0950*/  UMOV UR4, 0x20 ;  /* 0x0000002000047882 */ /* 0x000fe20000000000 */
[----:B------:R-:W-:Y:S01]  /*0960*/  ELECT P0, URZ, PT ;  /* 0x0000000000ff782f */ /* 0x000fe20003800000 */
[----:B------:R-:W-:-:S04]  /*0970*/  UIADD3 UR10, UPT, UPT, -UR4, 0x100000, URZ ;  /* 0x00100000040a7890 */ /* 0x000fc8000fffe1ff */
[----:B------:R-:W-:Y:S02]  /*0980*/  USHF.L.U32 UR11, UR10, 0xb, URZ ;  /* 0x0000000b0a0b7899 */ /* 0x000fe400080006ff */
[----:B------:R-:W-:Y:S02]  /*0990*/  USHF.L.U32 UR10, UR10, 0x1, URZ ;  /* 0x000000010a0a7899 */ /* 0x000fe400080006ff */
[----:B-1----:R-:W-:Y:S01]  /*09a0*/  ULEA UR5, UR5, UR7, 0x18 ;  /* 0x0000000705057291 */ /* 0x002fe2000f8ec0ff */
[----:B------:R-:W1:Y:S11]  /*09b0*/  FENCE.VIEW.ASYNC.S ;  /* 0x00000000000073c6 */ /* 0x000e760000000000 */
[----:B-1----:R2:W1:Y:S01]  /*09c0*/  SYNCS.EXCH.64 URZ, [UR5+0xf0], UR10 ;  /* 0x0000f00a05ff75b2 */ /* 0x0024620008000100 */
[----:B------:R2:W1:Y:S02]  /*09d0*/  SYNCS.EXCH.64 URZ, [UR5+0xf8], UR10 ;  /* 0x0000f80a05ff75b2 */ /* 0x0004640008000100 */
[----:B--2---:R-:W-:Y:S01]  /*09e0*/  NOP ;  /* 0x0000000000007918 */ /* 0x004fe20000000000 */
.L_x_12:
[----:B------:R-:W2:Y:S01]  /*09f0*/  SHFL.IDX PT, R2, R207, RZ, 0x1f ;  /* 0x00001fffcf027589 */ /* 0x000ea200000e0000 */
[----:B------:R-:W-:Y:S01]  /*0a00*/  NOP ;  /* 0x0000000000007918 */ /* 0x000fe20000000000 */
[----:B--2---:R-:W-:-:S13]  /*0a10*/  ISETP.NE.AND P0, PT, R2, 0x4, PT ;  /* 0x000000040200780c */ /* 0x004fda0003f05270 */
[----:B------:R-:W-:Y:S05]  /*0a20*/  @P0 BRA `(.L_x_13) ;  /* 0x00000000004c0947 */ /* 0x000fea0003800000 */
[----:B-1----:R-:W1:Y:S01]  /*0a30*/  S2UR UR5, SR_CgaCtaId ;  /* 0x00000000000579c3 */ /* 0x002e620000008800 */
[----:B------:R-:W-:Y:S01]  /*0a40*/  UMOV UR9, 0x100 ;  /* 0x0000010000097882 */ /* 0x000fe20000000000 */
[----:B------:R-:W-:Y:S01]  /*0a50*/  UMOV UR7, 0x400 ;  /* 0x0000040000077882 */ /* 0x000fe20000000000 */
[----:B------:R-:W-:Y:S01]  /*0a60*/  USEL UR9, UR9, 0xe0, UP2 ;  /* 0x000000e009097887 */ /* 0x000fe20009000000 */
[----:B------:R-:W-:Y:S01]  /*0a70*/  UMOV UR4, 0x1 ;  /* 0x0000000100047882 */ /* 0x000fe20000000000 */
[----:B------:R-:W-:Y:S01]  /*0a80*/  ELECT P0, URZ, PT ;  /* 0x0000000000ff782f */ /* 0x000fe20003800000 */
[----:B------:R-:W-:-:S04]  /*0a90*/  UIADD3 UR10, UPT, UPT, -UR4, 0x100000, URZ ;  /* 0x00100000040a7890 */ /* 0x000fc8000fffe1ff */
[----:B------:R-:W-:Y:S02]  /*0aa0*/  USHF.L.U32 UR11, UR10, 0xb, URZ ;  /* 0x0000000b0a0b7899 */ /* 0x000fe400080006ff */
[----:B------:R-:W-:Y:S02]  /*0ab0*/  USHF.L.U32 UR10, UR10, 0x1, URZ ;  /* 0x000000010a0a7899 */ /* 0x000fe400080006ff */
[----:B------:R-:W-:-:S04]  /*0ac0*/  UIADD3 UR12, UPT, UPT, -UR9, 0x100000, URZ ;  /* 0x00100000090c7890 */ /* 0x000fc8000fffe1ff */
[----:B------:R-:W-:Y:S02]  /*0ad0*/  USHF.L.U32 UR13, UR12, 0xb, URZ ;  /* 0x0000000b0c0d7899 */ /* 0x000fe400080006ff */
[----:B------:R-:W-:Y:S02]  /*0ae0*/  USHF.L.U32 UR12, UR12, 0x1, URZ ;  /* 0x000000010c0c7899 */ /* 0x000fe400080006ff */
[----:B-1----:R-:W-:Y:S01]  /*0af0*/  ULEA UR5, UR5, UR7, 0x18 ;  /* 0x0000000705057291 */ /* 0x002fe2000f8ec0ff */
[----:B------:R-:W1:Y:S11]  /*0b00*/  FENCE.VIEW.ASYNC.S ;  /* 0x00000000000073c6 */ /* 0x000e760000000000 */
[----:B-1----:R2:W1:Y:S01]  /*0b10*/  SYNCS.EXCH.64 URZ, [UR5+0x100], UR10 ;  /* 0x0001000a05ff75b2 */ /* 0x0024620008000100 */
[----:B------:R2:W1:Y:S01]  /*0b20*/  SYNCS.EXCH.64 URZ, [UR5+0x110], UR12 ;  /* 0x0001100c05ff75b2 */ /* 0x0004620008000100 */
[----:B------:R2:W1:Y:S01]  /*0b30*/  SYNCS.EXCH.64 URZ, [UR5+0x108], UR10 ;  /* 0x0001080a05ff75b2 */ /* 0x0004620008000100 */
[----:B------:R2:W1:Y:S02]  /*0b40*/  SYNCS.EXCH.64 URZ, [UR5+0x118], UR12 ;  /* 0x0001180c05ff75b2 */ /* 0x0004640008000100 */
[----:B--2---:R-:W-:Y:S01]  /*0b50*/  NOP ;  /* 0x0000000000007918 */ /* 0x004fe20000000000 */
.L_x_13:
[----:B------:R-:W2:Y:S01]  /*0b60*/  SHFL.IDX PT, R2, R207, RZ, 0x1f ;  /* 0x00001fffcf027589 */ /* 0x000ea200000e0000 */
[----:B------:R-:W-:Y:S01]  /*0b70*/  NOP ;  /* 0x0000000000007918 */ /* 0x000fe20000000000 */
[----:B--2---:R-:W-:-:S13]  /*0b80*/  ISETP.NE.AND P0, PT, R2, 0x5, PT ;  /* 0x000000050200780c */ /* 0x004fda0003f05270 */
[----:B------:R-:W-:Y:S05]  /*0b90*/  @P0 BRA `(.L_x_14) ;  /* 0x0000000000580947 */ /* 0x000fea0003800000 */
[----:B-1----:R-:W1:Y:S01]  /*0ba0*/  S2UR UR7, SR_CgaCtaId ;  /* 0x00000000000779c3 */ /* 0x002e620000008800 */
        /* <DEDUP_REMOVED lines=12> */
[----:B-1----:R2:W1:Y:S01]  /*0c70*/  SYNCS.EXCH.64 URZ, [UR7+0x120], UR10 ;  /* 0x0001200a07ff75b2 */ /* 0x0024620008000100 */
[----:B------:R2:W1:Y:S01]  /*0c80*/  SYNCS.EXCH.64 URZ, [UR7+0x140], UR4 ;  /* 0x0001400407ff75b2 */ /* 0x0004620008000100 */
[----:B------:R2:W1:Y:S01]  /*0c90*/  SYNCS.EXCH.64 URZ, [UR7+0x128], UR10 ;  /* 0x0001280a07ff75b2 */ /* 0x0004620008000100 */
[----:B------:R2:W1:Y:S01]  /*0ca0*/  SYNCS.EXCH.64 URZ, [UR7+0x148], UR4 ;  /* 0x0001480407ff75b2 */ /* 0x0004620008000100 */
[----:B------:R2:W1:Y:S01]  /*0cb0*/  SYNCS.EXCH.64 URZ, [UR7+0x130], UR10 ;  /* 0x0001300a07ff75b2 */ /* 0x0004620008000100 */
[----:B------:R2:W1:Y:S01]  /*0cc0*/  SYNCS.EXCH.64 URZ, [UR7+0x150], UR4 ;  /* 0x0001500407ff75b2 */ /* 0x0004620008000100 */
[----:B------:R2:W1:Y:S01]  /*0cd0*/  SYNCS.EXCH.64 URZ, [UR7+0x138], UR10 ;  /* 0x0001380a07ff75b2 */ /* 0x0004620008000100 */
[----:B------:R2:W1:Y:S02]  /*0ce0*/  SYNCS.EXCH.64 URZ, [UR7+0x158], UR4 ;  /* 0x0001580407ff75b2 */ /* 0x0004640008000100 */
[----:B--2---:R-:W-:Y:S01]  /*0cf0*/  NOP ;  /* 0x0000000000007918 */ /* 0x004fe20000000000 */
.L_x_14:
        /* <DEDUP_REMOVED lines=18> */
.L_x_15:
[----:B-1----:R-:W1:Y:S01]  /*0e20*/  S2UR UR5, SR_CTAID.X ;  /* 0x00000000000579c3 */ /* 0x002e620000002500 */
[----:B------:R-:W-:-:S05]  /*0e30*/  CS2R.32 R201, SR_CgaSize ;  /* 0x0000000000c97805 */ /* 0x000fca0000008a00 */
[----:B------:R-:W-:-:S05]  /*0e40*/  IMAD R201, R201, -0xa0, RZ ;  /* 0xffffff60c9c97824 */ /* 0x000fca00078e02ff */
[----:B------:R-:W-:-:S14]  /*0e50*/  R2UR UR9, R201 ;  /* 0x00000000c90972ca */ /* 0x000fdc00000e0000 */
[----:B------:R-:W2:Y:S01]  /*0e60*/  LDCU UR9, c[0x0][UR9+0x2b0] ;  /* 0x00005600090977ac */ /* 0x000ea20008000800 */
[----:B------:R-:W-:Y:S01]  /*0e70*/  NOP ;  /* 0x0000000000007918 */ /* 0x000fe20000000000 */
[----:B------:R-:W-:-:S05]  /*0e80*/  CS2R.32 R201, SR_CgaSize ;  /* 0x0000000000c97805 */ /* 0x000fca0000008a00 */
[----:B------:R-:W-:-:S05]  /*0e90*/  IMAD R201, R201, -0xa0, RZ ;  /* 0xffffff60c9c97824 */ /* 0x000fca00078e02ff */
[----:B------:R-:W-:-:S14]  /*0ea0*/  R2UR UR7, R201 ;  /* 0x00000000c90772ca */ /* 0x000fdc00000e0000 */
[----:B------:R-:W3:Y:S01]  /*0eb0*/  LDCU UR7, c[0x0][UR7+0x2b4] ;  /* 0x00005680070777ac */ /* 0x000ee20008000800 */
[----:B------:R-:W4:Y:S08]  /*0ec0*/  S2UR UR4, SR_CTAID.Y ;  /* 0x00000000000479c3 */ /* 0x000f300000002600 */
[----:B------:R-:W3:Y:S01]  /*0ed0*/  LDC R9, c[0x0][0xb24] ;  /* 0x0002c900ff097b82 */ /* 0x000ee20000000800 */
[----:B-1----:R-:W-:-:S02]  /*0ee0*/  I2FP.F32.U32 R5, UR5 ;  /* 0x0000000500057c45 */ /* 0x002fc40008201000 */
[----:B------:R-:W-:-:S05]  /*0ef0*/  CS2R.32 R3, SR_CgaSize ;  /* 0x0000000000037805 */ /* 0x000fca0000008a00 */
[----:B------:R-:W-:-:S06]  /*0f00*/  IMAD R3, R3, -0xa0, RZ ;  /* 0xffffff6003037824 */ /* 0x000fcc00078e02ff */
[----:B------:R-:W1:Y:S01]  /*0f10*/  LDC R3, c[0x0][R3+0x2a0] ;  /* 0x0000a80003037b82 */ /* 0x000e620000000800 */
[----:B------:R-:W-:Y:S01]  /*0f20*/  MOV R201, UR5 ;  /* 0x0000000500c97c02 */ /* 0x000fe20008000f00 */
[----:B--2---:R-:W-:Y:S01]  /*0f30*/  FMUL R5, R5, UR9 ;  /* 0x0000000905057c20 */ /* 0x004fe20008400000 */
[----:B----4-:R-:W-:Y:S02]  /*0f40*/  I2FP.F32.U32 R4, UR4 ;  /* 0x0000000400047c45 */ /* 0x010fe40008201000 */
[----:B------:R-:W-:-:S05]  /*0f50*/  CS2R.32 R2, SR_CgaSize ;  /* 0x0000000000027805 */ /* 0x000fca0000008a00 */
[----:B------:R-:W-:-:S06]  /*0f60*/  IMAD R2, R2, -0xa0, RZ ;  /* 0xffffff6002027824 */ /* 0x000fcc00078e02ff */
[----:B------:R-:W2:Y:S01]  /*0f70*/  LDC R2, c[0x0][R2+0x2a4] ;  /* 0x0000a90002027b82 */ /* 0x000ea20000000800 */
[----:B------:R-:W4:Y:S01]  /*0f80*/  F2I.U32.TRUNC.NTZ R190, R5 ;  /* 0x0000000500be7305 */ /* 0x000f22000020f000 */
[----:B------:R-:W-:Y:S01]  /*0f90*/  MOV R191, UR4 ;  /* 0x0000000400bf7c02 */ /* 0x000fe20008000f00 */
[----:B---3--:R-:W-:-:S05]  /*0fa0*/  FMUL R4, R4, UR7 ;  /* 0x0000000704047c20 */ /* 0x008fca0008400000 */
[----:B------:R-:W-:Y:S01]  /*0fb0*/  BAR.SYNC.DEFER_BLOCKING 0x0 ;  /* 0x0000000000007b1d */ /* 0x000fe20000010000 */
[----:B------:R-:W-:-:S05]  /*0fc0*/  ISETP.GE.AND P0, PT, R9, 0x1, PT ;  /* 0x000000010900780c */ /* 0x000fca0003f06270 */
[----:B------:R-:W3:Y:S02]  /*0fd0*/  F2I.U32.TRUNC.NTZ R179, R4 ;  /* 0x0000000400b37305 */ /* 0x000ee4000020f000 */
[----:B------:R-:W2:Y:S01]  /*0fe0*/  S2UR UR36, SR_CTAID.Z ;  /* 0x00000000002479c3 */ /* 0x000ea20000002700 */
[----:B----4-:R-:W-:-:S05]  /*0ff0*/  IADD3 R190, PT, PT, -R190, RZ, RZ ;  /* 0x000000ffbebe7210 */ /* 0x010fca0007ffe1ff */
[----:B-1----:R-:W-:Y:S01]  /*1000*/  IMAD R190, R3, R190, UR5 ;  /* 0x0000000503be7e24 */ /* 0x002fe2000f8e02be */
[----:B---3--:R-:W-:-:S05]  /*1010*/  IADD3 R179, PT, PT, -R179, RZ, RZ ;  /* 0x000000ffb3b37210 */ /* 0x008fca0007ffe1ff */
[----:B--2---:R-:W-:Y:S01]  /*1020*/  IMAD R179, R2, R179, UR4 ;  /* 0x0000000402b37e24 */ /* 0x004fe2000f8e02b3 */
[----:B------:R-:W-:Y:S06]  /*1030*/  @!P0 BRA `(.L_x_16) ;  /* 0x0000000000b88947 */ /* 0x000fec0003800000 */
[----:B------:R-:W1:Y:S01]  /*1040*/  LDC.64 R4, c[0x0][0xb18] ;  /* 0x0002c600ff047b82 */ /* 0x000e620000000a00 */
[----:B------:R-:W-:-:S07]  /*1050*/  ISETP.NE.AND P0, PT, R9, 0x1, PT ;  /* 0x000000010900780c */ /* 0x000fce0003f05270 */
[----:B------:R-:W2:Y:S08]  /*1060*/  LDC R10, c[0x0][0xb0c] ;  /* 0x0002c300ff0a7b82 */ /* 0x000eb00000000800 */
[----:B------:R-:W3:Y:S08]  /*1070*/  LDC R11, c[0x0][0x370] ;  /* 0x0000dc00ff0b7b82 */ /* 0x000ef00000000800 */
[----:B------:R-:W4:Y:S01]  /*1080*/  LDC R12, c[0x0][0x374] ;  /* 0x0000dd00ff0c7b82 */ /* 0x000f220000000800 */
[----:B-1----:R-:W-:-:S07]  /*1090*/  ISETP.NE.AND P1, PT, R4, 0x1, PT ;  /* 0x000000010400780c */ /* 0x002fce0003f25270 */
[----:B------:R-:W3:Y:S01]  /*10a0*/  LDC.64 R6, c[0x0][0xb10] ;  /* 0x0002c400ff067b82 */ /* 0x000ee20000000a00 */
[----:B--2---:R-:W-:-:S07]  /*10b0*/  ISETP.NE.AND P2, PT, R10, 0x1, PT ;  /* 0x000000010a00780c */ /* 0x004fce0003f45270 */
[----:B------:R-:W1:Y:S08]  /*10c0*/  LDC R8, c[0x0][0xb20] ;  /* 0x0002c800ff087b82 */ /* 0x000e700000000800 */
[----:B------:R-:W2:Y:S01]  /*10d0*/  LDC.64 R2, c[0x0][0xb28] ;  /* 0x0002ca00ff027b82 */ /* 0x000ea20000000a00 */
[----:B----4-:R-:W-:-:S04]  /*10e0*/  IMAD.HI.U32 R13, R12, R5, RZ ;  /* 0x000000050c0d7227 */ /* 0x010fc800078e00ff */
[----:B------:R-:W-:-:S04]  /*10f0*/  IMAD.HI.U32 R5, R191, R5, RZ ;  /* 0x00000005bf057227 */ /* 0x000fc800078e00ff */
[----:B---3--:R-:W-:-:S04]  /*1100*/  IMAD.HI.U32 R14, R11, R6, RZ ;  /* 0x000000060b0e7227 */ /* 0x008fc800078e00ff */
[----:B------:R-:W-:Y:S01]  /*1110*/  IMAD.HI.U32 R16, R201, R6, RZ ;  /* 0x00000006c9107227 */ /* 0x000fe200078e00ff */
[-C--:B------:R-:W-:Y:S02]  /*1120*/  @P2 SHF.R.U32.HI R11, RZ, R7.reuse, R14 ;  /* 0x00000007ff0b2219 */ /* 0x080fe4000001160e */
[-C--:B-1----:R-:W-:Y:S02]  /*1130*/  @P1 SHF.R.U32.HI R12, RZ, R8.reuse, R13 ;  /* 0x00000008ff0c1219 */ /* 0x082fe4000001160d */
[----:B------:R-:W-:Y:S02]  /*1140*/  SHF.R.U32.HI R8, RZ, R8, R5 ;  /* 0x00000008ff087219 */ /* 0x000fe40000011605 */
[----:B------:R-:W-:Y:S02]  /*1150*/  SHF.R.U32.HI R16, RZ, R7, R16 ;  /* 0x00000007ff107219 */ /* 0x000fe40000011610 */
[----:B------:R-:W-:Y:S01]  /*1160*/  SEL R5, R191, R8, !P1 ;  /* 0x00000008bf057207 */ /* 0x000fe20004800000 */
[----:B--2---:R-:W-:Y:S01]  /*1170*/  IMAD.HI.U32 R14, R12, R2, RZ ;  /* 0x000000020c0e7227 */ /* 0x004fe200078e00ff */
[----:B------:R-:W-:-:S03]  /*1180*/  SEL R7, R201, R16, !P2 ;  /* 0x00000010c9077207 */ /* 0x000fc60005000000 */
[----:B------:R-:W-:Y:S01]  /*1190*/  IMAD.HI.U32 R6, R11, R2, RZ ;  /* 0x000000020b067227 */ /* 0x000fe200078e00ff */
[----:B------:R-:W-:-:S04]  /*11a0*/  @P0 SHF.R.U32.HI R12, RZ, R3, R14 ;  /* 0x00000003ff0c0219 */ /* 0x000fc8000001160e */
[----:B------:R-:W-:Y:S01]  /*11b0*/  @P0 SHF.R.U32.HI R11, RZ, R3, R6 ;  /* 0x00000003ff0b0219 */ /* 0x000fe20000011606 */
[----:B------:R-:W-:-:S04]  /*11c0*/  IMAD R12, R12, R9, RZ ;  /* 0x000000090c0c7224 */ /* 0x000fc800078e02ff */
[----:B------:R-:W-:Y:S01]  /*11d0*/  IMAD R6, R11, R9, RZ ;  /* 0x000000090b067224 */ /* 0x000fe200078e02ff */
[----:B------:R-:W-:-:S04]  /*11e0*/  ISETP.GE.AND P1, PT, R5, R12, PT ;  /* 0x0000000c0500720c */ /* 0x000fc80003f26270 */
[----:B------:R-:W-:Y:S01]  /*11f0*/  ISETP.GE.OR P1, PT, R7, R6, P1 ;  /* 0x000000060700720c */ /* 0x000fe20000f26670 */
[----:B------:R-:W-:-:S05]  /*1200*/  IMAD.HI.U32 R6, R5, R2, RZ ;  /* 0x0000000205067227 */ /* 0x000fca00078e00ff */
[----:B------:R-:W-:-:S04]  /*1210*/  SHF.R.U32.HI R6, RZ, R3, R6 ;  /* 0x00000003ff067219 */ /* 0x000fc80000011606 */
[----:B------:R-:W-:-:S03]  /*1220*/  SEL R6, R5, R6, !P0 ;  /* 0x0000000605067207 */ /* 0x000fc60004000000 */
[----:B------:R-:W-:Y:S01]  /*1230*/  @!P1 IMAD.HI.U32 R8, R7, R2, RZ ;  /* 0x0000000207089227 */ /* 0x000fe200078e00ff */
[----:B------:R-:W-:-:S04]  /*1240*/  IADD3 R2, PT, PT, -R6, RZ, RZ ;  /* 0x000000ff06027210 */ /* 0x000fc80007ffe1ff */
[----:B------:R-:W-:Y:S01]  /*1250*/  @!P1 SHF.R.U32.HI R8, RZ, R3, R8 ;  /* 0x00000003ff089219 */ /* 0x000fe20000011608 */
[----:B------:R-:W-:-:S03]  /*1260*/  IMAD R2, R9, R2, R5 ;  /* 0x0000000209027224 */ /* 0x000fc600078e0205 */
[----:B------:R-:W-:Y:S02]  /*1270*/  @!P1 SEL R3, R7, R8, !P0 ;  /* 0x0000000807039207 */ /* 0x000fe40004000000 */
[----:B------:R-:W-:-:S03]  /*1280*/  IADD3 R8, PT, PT, -R5, RZ, RZ ;  /* 0x000000ff05087210 */ /* 0x000fc60007ffe1ff */
[--C-:B------:R-:W-:Y:S02]  /*1290*/  @!P1 IMAD.IADD R6, R6, 0x1, -R3.reuse ;  /* 0x0000000106069824 */ /* 0x100fe400078e0a03 */
[----:B------:R-:W-:Y:S01]  /*12a0*/  @!P1 IMAD R3, R2, R11, R3 ;  /* 0x0000000b02039224 */ /* 0x000fe200078e0203 */
[----:B------:R-:W-:Y:S01]  /*12b0*/  IADD3 R2, PT, PT, -R7, RZ, RZ ;  /* 0x000000ff07027210 */ /* 0x000fe20007ffe1ff */
[----:B------:R-:W-:Y:S02]  /*12c0*/  @!P1 IMAD R5, R6, R9, R7 ;  /* 0x0000000906059224 */ /* 0x000fe400078e0207 */
[----:B------:R-:W-:Y:S02]  /*12d0*/  IMAD R8, R4, R8, R191 ;  /* 0x0000000804087224 */ /* 0x000fe400078e02bf */
[----:B------:R-:W-:Y:S02]  /*12e0*/  @!P1 IMAD.MOV.U32 R7, RZ, RZ, R3 ;  /* 0x000000ffff079224 */ /* 0x000fe400078e0003 */
[----:B------:R-:W-:-:S02]  /*12f0*/  IMAD R2, R10, R2, R201 ;  /* 0x000000020a027224 */ /* 0x000fc400078e02c9 */
[----:B------:R-:W-:Y:S02]  /*1300*/  IMAD R191, R5, R4, R8 ;  /* 0x0000000405bf7224 */ /* 0x000fe400078e0208 */
[----:B------:R-:W-:Y:S02]  /*1310*/  IMAD R201, R7, R10, R2 ;  /* 0x0000000a07c97224 */ /* 0x000fe400078e0202 */
.L_x_16:
[----:B------:R-:W1:Y:S01]  /*1320*/  LDCU UR4, c[0x0][0xb30] ;  /* 0x00016600ff0477ac */ /* 0x000e620008000800 */
[----:B------:R-:W2:Y:S08]  /*1330*/  S2UR UR37, SR_CgaCtaId ;  /* 0x00000000002579c3 */ /* 0x000eb00000008800 */
[----:B------:R-:W3:Y:S01]  /*1340*/  LDC R92, c[0x0][0xb24] ;  /* 0x0002c900ff5c7b82 */ /* 0x000ee20000000800 */
[----:B-1----:R-:W-:-:S09]  /*1350*/  UISETP.NE.AND UP1, UPT, UR4, 0x1, UPT ;  /* 0x000000010400788c */ /* 0x002fd2000bf25270 */
[----:B--2---:R-:W-:Y:S05]  /*1360*/  BRA.U UP1, `(.L_x_17) ;  /* 0x0000000101407547 */ /* 0x004fea000b800000 */
[----:B------:R-:W1:Y:S08]  /*1370*/  LDC.64 R4, c[0x0][0xb10] ;  /* 0x0002c400ff047b82 */ /* 0x000e700000000a00 */
[----:B------:R-:W2:Y:S08]  /*1380*/  LDC.64 R2, c[0x0][0xb18] ;  /* 0x0002c600ff027b82 */ /* 0x000eb00000000a00 */
[----:B------:R-:W4:Y:S08]  /*1390*/  LDC R6, c[0x0][0xb20] ;  /* 0x0002c800ff067b82 */ /* 0x000f300000000800 */
[----:B------:R-:W3:Y:S01]  /*13a0*/  LDC R8, c[0x0][0xb0c] ;  /* 0x0002c300ff087b82 */ /* 0x000ee20000000800 */
[----:B-1----:R-:W-:-:S05]  /*13b0*/  IMAD.HI.U32 R4, R201, R4, RZ ;  /* 0x00000004c9047227 */ /* 0x002fca00078e00ff */
[----:B------:R-:W-:Y:S01]  /*13c0*/  SHF.R.U32.HI R4, RZ, R5, R4 ;  /* 0x00000005ff047219 */ /* 0x000fe20000011604 */
[----:B--2---:R-:W-:Y:S01]  /*13d0*/  IMAD.HI.U32 R3, R191, R3, RZ ;  /* 0x00000003bf037227 */ /* 0x004fe200078e00ff */
[----:B------:R-:W-:-:S04]  /*13e0*/  ISETP.NE.AND P0, PT, R2, 0x1, PT ;  /* 0x000000010200780c */ /* 0x000fc80003f05270 */
[----:B----4-:R-:W-:-:S04]  /*13f0*/  SHF.R.U32.HI R6, RZ, R6, R3 ;  /* 0x00000006ff067219 */ /* 0x010fc80000011603 */
[----:B------:R-:W-:Y:S02]  /*1400*/  SEL R3, R191, R6, !P0 ;  /* 0x00000006bf037207 */ /* 0x000fe40004000000 */
[----:B---3--:R-:W-:-:S04]  /*1410*/  ISETP.NE.AND P1, PT, R8, 0x1, PT ;  /* 0x000000010800780c */ /* 0x008fc80003f25270 */
[----:B------:R-:W-:-:S05]  /*1420*/  SEL R4, R201, R4, !P1 ;  /* 0x00000004c9047207 */ /* 0x000fca0004800000 */
[----:B------:R-:W-:Y:S02]  /*1430*/  IMAD.IADD R5, R3, 0x1, -R4 ;  /* 0x0000000103057824 */ /* 0x000fe400078e0a04 */
[----:B------:R-:W-:Y:S02]  /*1440*/  IMAD.IADD R3, R4, 0x1, -R3 ;  /* 0x0000000104037824 */ /* 0x000fe400078e0a03 */
[----:B------:R-:W-:Y:S02]  /*1450*/  IMAD R201, R5, R8, R201 ;  /* 0x0000000805c97224 */ /* 0x000fe400078e02c9 */
[----:B------:R-:W-:-:S07]  /*1460*/  IMAD R191, R3, R2, R191 ;  /* 0x0000000203bf7224 */ /* 0x000fce00078e02bf */
.L_x_17:
[----:B------:R-:W-:Y:S01]  /*1470*/  BAR.SYNC.DEFER_BLOCKING 0x0 ;  /* 0x0000000000007b1d */ /* 0x000fe20000010000 */
[----:B------:R-:W-:Y:S01]  /*1480*/  UISETP.NE.AND UP1, UPT, UR8, 0x2, UPT ;  /* 0x000000020800788c */ /* 0x000fe2000bf25270 */
[----:B------:R-:W-:Y:S02]  /*1490*/  ISETP.NE.OR P5, PT, R0, 0x2, !P5 ;  /* 0x000000020000780c */ /* 0x000fe40006fa5670 */
[----:B------:R-:W-:-:S06]  /*14a0*/  LOP3.LUT R2, R205, 0x1f, RZ, 0xc0, !PT ;  /* 0x0000001fcd027812 */ /* 0x000fcc00078ec0ff */
[----:B------:R-:W-:Y:S05]  /*14b0*/  BRA.U UP1, `(.L_x_18) ;  /* 0x0000001501c47547 */ /* 0x000fea000b800000 */
[----:B------:R-:W1:Y:S01]  /*14c0*/  LDCU UR15, c[0x0][0x38c] ;  /* 0x00007180ff0f77ac */ /* 0x000e620008000800 */
[----:B------:R-:W2:Y:S01]  /*14d0*/  LDC R9, c[0x0][0x370] ;  /* 0x0000dc00ff097b82 */ /* 0x000ea20000000800 */
[----:B------:R-:W-:Y:S01]  /*14e0*/  PLOP3.LUT P1, PT, PT, PT, UP2, 0x80, 0x8 ;  /* 0x000000000008781c */ /* 0x000fe20003f2f028 */
[----:B------:R-:W-:Y:S01]  /*14f0*/  IMAD.MOV.U32 R15, RZ, RZ, 0x1 ;  /* 0x00000001ff0f7424 */ /* 0x000fe200078e00ff */
[----:B------:R-:W-:Y:S01]  /*1500*/  ISETP.EQ.OR P4, PT, R2, RZ, P5 ;  /* 0x000000ff0200720c */ /* 0x000fe20002f82670 */
[----:B------:R-:W-:Y:S01]  /*1510*/  IMAD.MOV.U32 R14, RZ, RZ, RZ ;  /* 0x000000ffff0e7224 */ /* 0x000fe200078e00ff */
[----:B------:R-:W-:Y:S02]  /*1520*/  PLOP3.LUT P1, PT, P1, PT, PT, 0x8, 0x80 ;  /* 0x000000000080781c */ /* 0x000fe40000f2e170 */
[----:B------:R-:W-:Y:S01]  /*1530*/  CS2R R12, SRZ ;  /* 0x00000000000c7805 */ /* 0x000fe2000001ff00 */
[----:B------:R-:W-:Y:S01]  /*1540*/  IMAD.MOV.U32 R10, RZ, RZ, 0x1 ;  /* 0x00000001ff0a7424 */ /* 0x000fe200078e00ff */
[----:B------:R-:W4:Y:S01]  /*1550*/  LDC R0, c[0x0][0x374] ;  /* 0x0000dd00ff007b82 */ /* 0x000f220000000800 */
[----:B------:R-:W2:Y:S01]  /*1560*/  LDCU.64 UR24, c[0x0][0x348] ;  /* 0x00006900ff1877ac */ /* 0x000ea20008000a00 */
[----:B------:R-:W-:Y:S01]  /*1570*/  UMOV UR13, URZ ;  /* 0x000000ff000d7c82 */ /* 0x000fe20008000000 */
[----:B-1----:R-:W-:-:S04]  /*1580*/  UIADD3 UR5, UPT, UPT, UR15, 0x3f, URZ ;  /* 0x0000003f0f057890 */ /* 0x002fc8000fffe0ff */
[----:B------:R-:W-:-:S04]  /*1590*/  USHF.R.S32.HI UR4, URZ, 0x1f, UR5 ;  /* 0x0000001fff047899 */ /* 0x000fc80008011405 */
[----:B------:R-:W-:-:S04]  /*15a0*/  ULEA.HI UR4, UR4, UR5, URZ, 0x6 ;  /* 0x0000000504047291 */ /* 0x000fc8000f8f30ff */
[----:B------:R-:W-:Y:S02]  /*15b0*/  USHF.R.S32.HI UR22, URZ, 0x6, UR4 ;  /* 0x00000006ff167899 */ /* 0x000fe40008011404 */
[----:B------:R-:W-:Y:S02]  /*15c0*/  UIADD3 UR4, UPT, UPT, UR15, -0x1, URZ ;  /* 0xffffffff0f047890 */ /* 0x000fe4000fffe0ff */
[----:B------:R-:W-:Y:S02]  /*15d0*/  UISETP.LT.U32.AND UP0, UPT, UR22, 0xe, UPT ;  /* 0x0000000e1600788c */ /* 0x000fe4000bf01070 */
[----:B------:R-:W-:Y:S02]  /*15e0*/  UISETP.GE.U32.AND UP1, UPT, UR4, -0x7f, UPT ;  /* 0xffffff810400788c */ /* 0x000fe4000bf26070 */
[----:B------:R-:W-:Y:S02]  /*15f0*/  USEL UR21, UR22, 0xe, UP0 ;  /* 0x0000000e16157887 */ /* 0x000fe40008000000 */
[----:B------:R-:W-:-:S02]  /*1600*/  UIADD3 UR15, UPT, UPT, UR15, 0x7e, URZ ;  /* 0x0000007e0f0f7890 */ /* 0x000fc4000fffe0ff */
[----:B------:R-:W-:Y:S02]  /*1610*/  UIADD3 UR7, UPT, UPT, UR21, -0x1, URZ ;  /* 0xffffffff15077890 */ /* 0x000fe4000fffe0ff */
[----:B------:R-:W-:-:S03]  /*1620*/  UIADD3 UR14, UPT, UPT, UR22, -UR21, URZ ;  /* 0x80000015160e7290 */ /* 0x000fc6000fffe0ff */
[----:B------:R-:W-:-:S04]  /*1630*/  @UP1 UIADD3 UR7, UPT, UPT, UR21, URZ, URZ ;  /* 0x000000ff15071290 */ /* 0x000fc8000fffe0ff */
[----:B--2---:R-:W-:-:S12]  /*1640*/  UIADD3 UR7, UPT, UPT, UR7, 0x1, URZ ;  /* 0x0000000107077890 */ /* 0x004fd8000fffe0ff */
.L_x_36:
[----:B------:R-:W-:Y:S01]  /*1650*/  UISETP.NE.AND UP0, UPT, UR37, URZ, UPT ;  /* 0x000000ff2500728c */ /* 0x000fe2000bf05270 */
[----:B------:R-:W1:Y:S08]  /*1660*/  S2UR UR37, SR_CgaCtaId ;  /* 0x00000000002579c3 */ /* 0x000e700000008800 */
[----:B------:R-:W-:Y:S05]  /*1670*/  BRA.U UP0, `(.L_x_19) ;  /* 0x0000000100347547 */ /* 0x000fea000b800000 */
[----:B------:R-:W2:Y:S01]  /*1680*/  S2R R2, SR_CgaCtaId ;  /* 0x0000000000027919 */ /* 0x000ea20000008800 */
[----:B------:R-:W-:-:S04]  /*1690*/  MOV R3, 0x400 ;  /* 0x0000040000037802 */ /* 0x000fc80000000f00 */
[----:B--2---:R-:W-:Y:S02]  /*16a0*/  LEA R3, R2, R3, 0x18 ;  /* 0x0000000302037211 */ /* 0x004fe400078ec0ff */
[----:B------:R-:W-:-:S03]  /*16b0*/  SHF.L.U32 R2, R10, 0x1f, RZ ;  /* 0x0000001f0a027819 */ /* 0x000fc600000006ff */
[----:B------:R-:W-:-:S04]  /*16c0*/  IMAD R3, R12, 0x8, R3 ;  /* 0x000000080c037824 */ /* 0x000fc800078e0203 */
[----:B------:R-:W2:Y:S02]  /*16d0*/  SYNCS.PHASECHK.TRANS64.TRYWAIT P0, [R3+URZ+0x170], R2 ;  /* 0x00017002030075a7 */ /* 0x000ea400080011ff */
[----:B--2---:R-:W-:Y:S05]  /*16e0*/  @!P0 BRA `(.L_x_20) ;  /* 0x0000006400988947 */ /* 0x004fea0003800000 */
.L_x_110:
[----:B------:R-:W-:Y:S01]  /*16f0*/  VIADD R12, R12, 0x1 ;  /* 0x000000010c0c7836 */ /* 0x000fe20000000000 */
[----:B------:R2:W-:Y:S04]  /*1700*/  SYNCS.ARRIVE.TRANS64.A1T0 RZ, [R3+URZ+0x160], RZ ;  /* 0x000160ff03ff79a7 */ /* 0x0005e800081000ff */
[----:B------:R-:W-:-:S04]  /*1710*/  ISETP.NE.AND P0, PT, R12, 0x2, PT ;  /* 0x000000020c00780c */ /* 0x000fc80003f05270 */
[----:B------:R-:W-:Y:S02]  /*1720*/  SEL R12, R12, RZ, P0 ;  /* 0x000000ff0c0c7207 */ /* 0x000fe40000000000 */
[----:B--2---:R-:W-:-:S04]  /*1730*/  SEL R3, RZ, 0x1, P0 ;  /* 0x00000001ff037807 */ /* 0x004fc80000000000 */
[----:B------:R-:W-:-:S07]  /*1740*/  LOP3.LUT R10, R10, R3, RZ, 0x3c, !PT ;  /* 0x000000030a0a7212 */ /* 0x000fce00078e3cff */
.L_x_19:
[----:B------:R-:W-:Y:S01]  /*1750*/  UMOV UR4, 0x400 ;  /* 0x0000040000047882 */ /* 0x000fe20000000000 */
[----:B------:R-:W-:Y:S01]  /*1760*/  SHF.L.U32 R2, R15, 0x1f, RZ ;  /* 0x0000001f0f027819 */ /* 0x000fe200000006ff */
[----:B-1----:R-:W-:Y:S01]  /*1770*/  ULEA UR4, UR37, UR4, 0x18 ;  /* 0x0000000425047291 */ /* 0x002fe2000f8ec0ff */
[----:B------:R-:W-:Y:S01]  /*1780*/  R2UR UR35, R201 ;  /* 0x00000000c92372ca */ /* 0x000fe200000e0000 */
[----:B------:R-:W-:Y:S01]  /*1790*/  UISETP.GE.U32.AND UP0, UPT, UR15, 0x7f, UPT ;  /* 0x0000007f0f00788c */ /* 0x000fe2000bf06070 */
[----:B------:R-:W-:Y:S01]  /*17a0*/  R2UR UR11, R191 ;  /* 0x00000000bf0b72ca */ /* 0x000fe200000e0000 */
[----:B------:R-:W-:Y:S01]  /*17b0*/  ULEA UR5, UR13, UR4, 0x3 ;  /* 0x000000040d057291 */ /* 0x000fe2000f8e18ff */
[----:B------:R-:W-:-:S08]  /*17c0*/  UMOV UR23, URZ ;  /* 0x000000ff00177c82 */ /* 0x000fd00008000000 */
[----:B------:R1:W2:Y:S01]  /*17d0*/  SYNCS.PHASECHK.TRANS64.TRYWAIT P0, [UR5+0x70], R2 ;  /* 0x00007002ff0075a7 */ /* 0x0002a20008001105 */
[----:B------:R-:W-:Y:S02]  /*17e0*/  USHF.L.U32 UR35, UR35, 0x6, URZ ;  /* 0x0000000623237899 */ /* 0x000fe400080006ff */
[----:B------:R-:W-:Y:S01]  /*17f0*/  UIMAD UR11, UR11, 0xa0, URZ ;  /* 0x000000a00b0b78a4 */ /* 0x000fe2000f8e02ff */
[----:B------:R-:W-:Y:S11]  /*1800*/  BRA.U !UP0, `(.L_x_21) ;  /* 0x0000000108a87547 */ /* 0x000ff6000b800000 */
[----:B------:R-:W-:Y:S01]  /*1810*/  UMOV UR16, URZ ;  /* 0x000000ff00107c82 */ /* 0x000fe20008000000 */
[----:B------:R-:W-:-:S05]  /*1820*/  UMOV UR6, UR13 ;  /* 0x0000000d00067c82 */ /* 0x000fca0008000000 */
.L_x_26:
[----:B--2---:R-:W-:Y:S01]  /*1830*/  @!P5 MOV R3, 0x3800 ;  /* 0x000038000003d802 */ /* 0x004fe20000000f00 */
[----:B-1----:R-:W-:Y:S01]  /*1840*/  ULEA UR33, UR6, UR4, 0x3 ;  /* 0x0000000406217291 */ /* 0x002fe2000f8e18ff */
[----:B--2---:R-:W-:Y:S11]  /*1850*/  @P0 BRA `(.L_x_22) ;  /* 0x00000000000c0947 */ /* 0x004ff60003800000 */
[----:B------:R-:W-:Y:S04]  /*1860*/  SHF.L.U32 R5, R15, 0x1f, RZ ;  /* 0x0000001f0f057819 */ /* 0x000fe800000006ff */
[----:B------:R-:W2:Y:S02]  /*1870*/  SYNCS.PHASECHK.TRANS64.TRYWAIT P0, [UR33+0x70], R5 ;  /* 0x00007005ff0075a7 */ /* 0x000ea40008001121 */
[----:B--2---:R-:W-:Y:S05]  /*1880*/  @!P0 BRA `(.L_x_23) ;  /* 0x0000006400448947 */ /* 0x004fea0003800000 */
.L_x_22:
[----:B------:R2:W-:Y:S01]  /*1890*/  @!P5 SYNCS.ARRIVE.TRANS64 RZ, [UR33], R3 ;  /* 0x00000003ffffd9a7 */ /* 0x0005e20008000021 */
[----:B------:R-:W-:Y:S04]  /*18a0*/  BSSY.RECONVERGENT B0, `(.L_x_24) ;  /* 0x0000003000007945 */ /* 0x000fe80003800200 */
[----:B------:R-:W-:Y:S05]  /*18b0*/  @P4 BRA `(.L_x_25) ;  /* 0x0000000000044947 */ /* 0x000fea0003800000 */
[----:B------:R-:W-:Y:S05]  /*18c0*/  BPT.TRAP 0x1 ;  /* 0x000000040000795c */ /* 0x000fea0000300000 */
.L_x_25:
[----:B------:R-:W-:Y:S05]  /*18d0*/  BSYNC.RECONVERGENT B0 ;  /* 0x0000000000007941 */ /* 0x000fea0003800200 */
.L_x_24:
[----:B------:R-:W-:Y:S02]  /*18e0*/  UIADD3 UR13, UPT, UPT, UR6, 0x1, URZ ;  /* 0x00000001060d7890 */ /* 0x000fe4000fffe0ff */
[----:B------:R-:W-:Y:S02]  /*18f0*/  UIADD3 UR18, UP1, UPT, UR24, 0x80, URZ ;  /* 0x0000008018127890 */ /* 0x000fe4000ff3e0ff */
[----:B------:R-:W-:Y:S02]  /*1900*/  UISETP.NE.AND UP0, UPT, UR13, 0xe, UPT ;  /* 0x0000000e0d00788c */ /* 0x000fe4000bf05270 */
[----:B------:R-:W-:Y:S02]  /*1910*/  ULEA UR32, UR6, UR4, 0xc ;  /* 0x0000000406207291 */ /* 0x000fe4000f8e60ff */
[----:B------:R-:W-:Y:S02]  /*1920*/  USEL UR9, URZ, 0x1, UP0 ;  /* 0x00000001ff097887 */ /* 0x000fe40008000000 */
[----:B------:R-:W-:Y:S02]  /*1930*/  USEL UR13, UR13, URZ, UP0 ;  /* 0x000000ff0d0d7287 */ /* 0x000fe40008000000 */
[----:B------:R-:W-:Y:S02]  /*1940*/  USHF.L.U32 UR34, UR16, 0x6, URZ ;  /* 0x0000000610227899 */ /* 0x000fe400080006ff */
[----:B------:R-:W-:Y:S01]  /*1950*/  ULEA UR8, UR13, UR4, 0x3 ;  /* 0x000000040d087291 */ /* 0x000fe2000f8e18ff */
[----:B------:R-:W-:Y:S01]  /*1960*/  LOP3.LUT R15, R15, UR9, RZ, 0x3c, !PT ;  /* 0x000000090f0f7c12 */ /* 0x000fe2000f8e3cff */
[----:B------:R-:W-:Y:S02]  /*1970*/  UIADD3.X UR19, UPT, UPT, URZ, UR25, URZ, UP1, !UPT ;  /* 0x00000019ff137290 */ /* 0x000fe40008ffe4ff */
[----:B------:R-:W-:Y:S01]  /*1980*/  UIADD3 UR32, UPT, UPT, UR32, 0x5300, URZ ;  /* 0x0000530020207890 */ /* 0x000fe2000fffe0ff */
[----:B-1----:R-:W-:Y:S01]  /*1990*/  SHF.L.U32 R2, R15, 0x1f, RZ ;  /* 0x0000001f0f027819 */ /* 0x002fe200000006ff */
[----:B------:R-:W-:Y:S02]  /*19a0*/  UIMAD UR5, UR6, 0x2800, UR4 ;  /* 0x00002800060578a4 */ /* 0x000fe4000f8e0204 */
[----:B------:R-:W-:Y:S01]  /*19b0*/  UIADD3 UR26, UP0, UPT, UR24, 0x180, URZ ;  /* 0x00000180181a7890 */ /* 0x000fe2000ff1e0ff */
[----:B------:R1:W1:Y:S01]  /*19c0*/  SYNCS.PHASECHK.TRANS64.TRYWAIT P0, [UR8+0x70], R2 ;  /* 0x00007002ff0075a7 */ /* 0x0002620008001108 */
[----:B------:R-:W-:Y:S01]  /*19d0*/  UMOV UR28, 0x0 ;  /* 0x00000000001c7882 */ /* 0x000fe20000000000 */
[----:B------:R-:W-:Y:S01]  /*19e0*/  UMOV UR29, 0x10000000 ;  /* 0x10000000001d7882 */ /* 0x000fe20000000000 */
[----:B------:R-:W-:Y:S01]  /*19f0*/  UIADD3 UR8, UPT, UPT, UR5, 0x13300, URZ ;  /* 0x0001330005087890 */ /* 0x000fe2000fffe0ff */
[----:B------:R1:W-:Y:S01]  /*1a00*/  UTMALDG.3D [UR32], [UR18], desc[UR28] ;  /* 0x00001c20120075b4 */ /* 0x0003e20008011000 */
[----:B------:R-:W-:Y:S02]  /*1a10*/  UIADD3.X UR27, UPT, UPT, URZ, UR25, URZ, UP0, !UPT ;  /* 0x00000019ff1b7290 */ /* 0x000fe400087fe4ff */
[----:B------:R-:W-:Y:S01]  /*1a20*/  UIADD3 UR16, UPT, UPT, UR16, 0x1, URZ ;  /* 0x0000000110107890 */ /* 0x000fe2000fffe0ff */
[----:B------:R-:W-:Y:S01]  /*1a30*/  UMOV UR12, UR36 ;  /* 0x00000024000c7c82 */ /* 0x000fe20008000000 */
[----:B------:R-:W-:Y:S01]  /*1a40*/  UMOV UR9, UR33 ;  /* 0x0000002100097c82 */ /* 0x000fe20008000000 */
[----:B------:R-:W-:Y:S01]  /*1a50*/  UMOV UR10, UR34 ;  /* 0x00000022000a7c82 */ /* 0x000fe20008000000 */
[----:B------:R-:W-:Y:S03]  /*1a60*/  UISETP.NE.AND UP0, UPT, UR16, UR7, UPT ;  /* 0x000000071000728c */ /* 0x000fe6000bf05270 */
[----:B------:R1:W-:Y:S01]  /*1a70*/  UTMALDG.3D [UR8], [UR26], desc[UR28] ;  /* 0x00001c081a0075b4 */ /* 0x0003e20008011000 */
[----:B------:R-:W-:Y:S01]  /*1a80*/  UMOV UR23, UR7 ;  /* 0x0000000700177c82 */ /* 0x000fe20008000000 */
[----:B------:R-:W-:Y:S04]  /*1a90*/  UMOV UR6, UR13 ;  /* 0x0000000d00067c82 */ /* 0x000fe80008000000 */
[----:B------:R-:W-:Y:S05]  /*1aa0*/  BRA.U UP0, `(.L_x_26) ;  /* 0xfffffffd00607547 */ /* 0x000fea000b83ffff */
.L_x_21:
[----:B------:R-:W-:Y:S01]  /*1ab0*/  ULEA UR5, UR13, UR4, 0x3 ;  /* 0x000000040d057291 */ /* 0x000fe2000f8e18ff */
[----:B-1----:R-:W-:Y:S01]  /*1ac0*/  SHF.L.U32 R2, R15, 0x1f, RZ ;  /* 0x0000001f0f027819 */ /* 0x002fe200000006ff */
[----:B------:R-:W-:Y:S01]  /*1ad0*/  @!P1 SYNCS.ARRIVE.TRANS64.A1T0 RZ, [UR4+0xf8], RZ ;  /* 0x0000f8ffffff99a7 */ /* 0x000fe20008100004 */
[----:B------:R-:W-:-:S06]  /*1ae0*/  UISETP.GT.AND UP0, UPT, UR22, UR21, UPT ;  /* 0x000000151600728c */ /* 0x000fcc000bf04270 */
[----:B--2---:R1:W2:Y:S03]  /*1af0*/  SYNCS.PHASECHK.TRANS64.TRYWAIT P0, [UR5+0x70], R2 ;  /* 0x00007002ff0075a7 */ /* 0x0042a60008001105 */
[----:B------:R-:W-:Y:S05]  /*1b00*/  BRA.U !UP0, `(.L_x_27) ;  /* 0x0000000108ac7547 */ /* 0x000fea000b800000 */
[----:B------:R-:W-:Y:S01]  /*1b10*/  UIADD3 UR26, UPT, UPT, UR14, UR23, URZ ;  /* 0x000000170e1a7290 */ /* 0x000fe2000fffe0ff */
[----:B------:R-:W-:-:S11]  /*1b20*/  UMOV UR6, UR13 ;  /* 0x0000000d00067c82 */ /* 0x000fd60008000000 */
.L_x_32:
[----:B--2---:R-:W-:Y:S01]  /*1b30*/  @!P5 MOV R3, 0x3800 ;  /* 0x000038000003d802 */ /* 0x004fe20000000f00 */
[----:B-1----:R-:W-:Y:S01]  /*1b40*/  ULEA UR17, UR6, UR4, 0x3 ;  /* 0x0000000406117291 */ /* 0x002fe2000f8e18ff */
[----:B--2---:R-:W-:Y:S11]  /*1b50*/  @P0 BRA `(.L_x_28) ;  /* 0x00000000000c0947 */ /* 0x004ff60003800000 */
[----:B------:R-:W-:Y:S04]  /*1b60*/  SHF.L.U32 R5, R15, 0x1f, RZ ;  /* 0x0000001f0f057819 */ /* 0x000fe800000006ff */
[----:B------:R-:W2:Y:S02]  /*1b70*/  SYNCS.PHASECHK.TRANS64.TRYWAIT P0, [UR17+0x70], R5 ;  /* 0x00007005ff0075a7 */ /* 0x000ea40008001111 */
[----:B--2---:R-:W-:Y:S05]  /*1b80*/  @!P0 BRA `(.L_x_29) ;  /* 0x00000060009c8947 */ /* 0x004fea0003800000 */
.L_x_28:
[----:B------:R2:W-:Y:S01]  /*1b90*/  @!P5 SYNCS.ARRIVE.TRANS64 RZ, [UR17], R3 ;  /* 0x00000003ffffd9a7 */ /* 0x0005e20008000011 */
[----:B------:R-:W-:Y:S04]  /*1ba0*/  BSSY.RECONVERGENT B0, `(.L_x_30) ;  /* 0x0000003000007945 */ /* 0x000fe80003800200 */
[----:B------:R-:W-:Y:S05]  /*1bb0*/  @P4 BRA `(.L_x_31) ;  /* 0x0000000000044947 */ /* 0x000fea0003800000 */
[----:B------:R-:W-:Y:S05]  /*1bc0*/  BPT.TRAP 0x1 ;  /* 0x000000040000795c */ /* 0x000fea0000300000 */
.L_x_31:
[----:B------:R-:W-:Y:S05]  /*1bd0*/  BSYNC.RECONVERGENT B0 ;  /* 0x0000000000007941 */ /* 0x000fea0003800200 */
.L_x_30:
[----:B------:R-:W-:Y:S02]  /*1be0*/  UIADD3 UR13, UPT, UPT, UR6, 0x1, URZ ;  /* 0x00000001060d7890 */ /* 0x000fe4000fffe0ff */
[----:B------:R-:W-:Y:S02]  /*1bf0*/  ULEA UR16, UR6, UR4, 0xc ;  /* 0x0000000406107291 */ /* 0x000fe4000f8e60ff */
[----:B------:R-:W-:Y:S02]  /*1c00*/  UISETP.NE.AND UP0, UPT, UR13, 0xe, UPT ;  /* 0x0000000e0d00788c */ /* 0x000fe4000bf05270 */
[----:B------:R-:W-:Y:S02]  /*1c10*/  UIADD3 UR32, UP1, UPT, UR24, 0x80, URZ ;  /* 0x0000008018207890 */ /* 0x000fe4000ff3e0ff */
[----:B------:R-:W-:Y:S02]  /*1c20*/  USEL UR9, URZ, 0x1, UP0 ;  /* 0x00000001ff097887 */ /* 0x000fe40008000000 */
[----:B------:R-:W-:Y:S02]  /*1c30*/  USEL UR13, UR13, URZ, UP0 ;  /* 0x000000ff0d0d7287 */ /* 0x000fe40008000000 */
[----:B------:R-:W-:Y:S02]  /*1c40*/  USHF.L.U32 UR18, UR23, 0x6, URZ ;  /* 0x0000000617127899 */ /* 0x000fe400080006ff */
[----:B------:R-:W-:Y:S01]  /*1c50*/  ULEA UR8, UR13, UR4, 0x3 ;  /* 0x000000040d087291 */ /* 0x000fe2000f8e18ff */
[----:B------:R-:W-:Y:S01]  /*1c60*/  LOP3.LUT R15, R15, UR9, RZ, 0x3c, !PT ;  /* 0x000000090f0f7c12 */ /* 0x000fe2000f8e3cff */
[----:B------:R-:W-:Y:S02]  /*1c70*/  UIADD3 UR16, UPT, UPT, UR16, 0x5300, URZ ;  /* 0x0000530010107890 */ /* 0x000fe4000fffe0ff */
[----:B------:R-:W-:Y:S01]  /*1c80*/  UIADD3.X UR33, UPT, UPT, URZ, UR25, URZ, UP1, !UPT ;  /* 0x00000019ff217290 */ /* 0x000fe20008ffe4ff */
[----:B-1----:R-:W-:Y:S01]  /*1c90*/  SHF.L.U32 R2, R15, 0x1f, RZ ;  /* 0x0000001f0f027819 */ /* 0x002fe200000006ff */
[----:B------:R-:W-:Y:S02]  /*1ca0*/  UIMAD UR5, UR6, 0x2800, UR4 ;  /* 0x00002800060578a4 */ /* 0x000fe4000f8e0204 */
[----:B------:R-:W-:Y:S01]  /*1cb0*/  UIADD3 UR30, UP0, UPT, UR24, 0x180, URZ ;  /* 0x00000180181e7890 */ /* 0x000fe2000ff1e0ff */
[----:B------:R1:W1:Y:S01]  /*1cc0*/  SYNCS.PHASECHK.TRANS64.TRYWAIT P0, [UR8+0x70], R2 ;  /* 0x00007002ff0075a7 */ /* 0x0002620008001108 */
[----:B------:R-:W-:Y:S01]  /*1cd0*/  UIADD3 UR8, UPT, UPT, UR5, 0x13300, URZ ;  /* 0x0001330005087890 */ /* 0x000fe2000fffe0ff */
[----:B------:R-:W-:Y:S01]  /*1ce0*/  UMOV UR28, 0x0 ;  /* 0x00000000001c7882 */ /* 0x000fe20000000000 */
[----:B------:R-:W-:Y:S01]  /*1cf0*/  UMOV UR29, 0x10000000 ;  /* 0x10000000001d7882 */ /* 0x000fe20000000000 */
[----:B------:R-:W-:Y:S01]  /*1d00*/  UMOV UR19, UR35 ;  /* 0x0000002300137c82 */ /* 0x000fe20008000000 */
[----:B------:R-:W-:Y:S01]  /*1d10*/  UMOV UR20, UR36 ;  /* 0x0000002400147c82 */ /* 0x000fe20008000000 */
[----:B------:R-:W-:Y:S01]  /*1d20*/  UIADD3.X UR31, UPT, UPT, URZ, UR25, URZ, UP0, !UPT ;  /* 0x00000019ff1f7290 */ /* 0x000fe200087fe4ff */
[----:B------:R1:W-:Y:S01]  /*1d30*/  UTMALDG.3D [UR16], [UR32], desc[UR28] ;  /* 0x00001c10200075b4 */ /* 0x0003e20008011000 */
[----:B------:R-:W-:Y:S01]  /*1d40*/  UIADD3 UR23, UPT, UPT, UR23, 0x1, URZ ;  /* 0x0000000117177890 */ /* 0x000fe2000fffe0ff */
[----:B------:R-:W-:Y:S01]  /*1d50*/  UMOV UR12, UR36 ;  /* 0x00000024000c7c82 */ /* 0x000fe20008000000 */
[----:B------:R-:W-:Y:S01]  /*1d60*/  UMOV UR9, UR17 ;  /* 0x0000001100097c82 */ /* 0x000fe20008000000 */
[----:B------:R-:W-:Y:S01]  /*1d70*/  UMOV UR10, UR18 ;  /* 0x00000012000a7c82 */ /* 0x000fe20008000000 */
[----:B------:R-:W-:Y:S03]  /*1d80*/  UISETP.NE.AND UP0, UPT, UR23, UR26, UPT ;  /* 0x0000001a1700728c */ /* 0x000fe6000bf05270 */
[----:B------:R1:W-:Y:S01]  /*1d90*/  UTMALDG.3D [UR8], [UR30], desc[UR28] ;  /* 0x00001c081e0075b4 */ /* 0x0003e20008011000 */
[----:B------:R-:W-:Y:S05]  /*1da0*/  UMOV UR6, UR13 ;  /* 0x0000000d00067c82 */ /* 0x000fea0008000000 */
[----:B------:R-:W-:Y:S05]  /*1db0*/  BRA.U UP0, `(.L_x_32) ;  /* 0xfffffffd005c7547 */ /* 0x000fea000b83ffff */
.L_x_27:
[C---:B-1----:R-:W-:Y:S01]  /*1dc0*/  LEA R2, R14.reuse, UR4, 0x3 ;  /* 0x000000040e027c11 */ /* 0x042fe2000f8e18ff */
[----:B------:R-:W-:Y:S01]  /*1dd0*/  NOP ;  /* 0x0000000000007918 */ /* 0x000fe20000000000 */
[----:B--2---:R-:W-:Y:S02]  /*1de0*/  SHF.L.U32 R3, R13, 0x1f, RZ ;  /* 0x0000001f0d037819 */ /* 0x004fe400000006ff */
[----:B------:R-:W-:Y:S02]  /*1df0*/  LEA R4, R14, UR4, 0x4 ;  /* 0x000000040e047c11 */ /* 0x000fe4000f8e20ff */
[----:B------:R-:W1:Y:S02]  /*1e00*/  SYNCS.PHASECHK.TRANS64.TRYWAIT P0, [R2+URZ+0x100], R3 ;  /* 0x00010003020075a7 */ /* 0x000e6400080011ff */
[----:B-1----:R-:W-:Y:S05]  /*1e10*/  @!P0 BRA `(.L_x_33) ;  /* 0x0000006000108947 */ /* 0x002fea0003800000 */
.L_x_113:
[----:B------:R-:W2:Y:S01]  /*1e20*/  LDS.128 R4, [R4+0x190] ;  /* 0x0001900004047984 */ /* 0x000ea20000000c00 */
[----:B---3--:R-:W-:Y:S01]  /*1e30*/  ISETP.GE.AND P0, PT, R92, 0x1, PT ;  /* 0x000000015c00780c */ /* 0x008fe20003f06270 */
[----:B-1----:R-:W-:Y:S01]  /*1e40*/  VIADD R2, R2, 0x110 ;  /* 0x0000011002027836 */ /* 0x002fe20000000000 */
[----:B------:R-:W-:Y:S01]  /*1e50*/  @!PT LDS RZ, [RZ] ;  /* 0x00000000fffff984 */ /* 0x000fe20000000800 */
[----:B------:R-:W-:Y:S01]  /*1e60*/  @!PT LDS RZ, [RZ] ;  /* 0x00000000fffff984 */ /* 0x000fe20000000800 */
[----:B------:R-:W-:Y:S01]  /*1e70*/  @!PT LDS RZ, [RZ] ;  /* 0x00000000fffff984 */ /* 0x000fe20000000800 */
[----:B------:R-:W-:Y:S01]  /*1e80*/  @!PT LDS RZ, [RZ] ;  /* 0x00000000fffff984 */ /* 0x000fe20000000800 */
[----:B------:R1:W-:Y:S06]  /*1e90*/  MEMBAR.ALL.CTA ;  /* 0x0000000000007992 */ /* 0x0003ec0000008000 */
[----:B-1----:R-:W1:Y:S01]  /*1ea0*/  FENCE.VIEW.ASYNC.S ;  /* 0x00000000000073c6 */ /* 0x002e620000000000 */
[----:B------:R-:W-:-:S04]  /*1eb0*/  PRMT R2, RZ, 0x654, R2 ;  /* 0x00000654ff027816 */ /* 0x000fc80000000002 */
[----:B-1----:R1:W-:Y:S01]  /*1ec0*/  SYNCS.ARRIVE.TRANS64.RED.A1T0 RZ, [R2+URZ], RZ ;  /* 0x000000ff02ff79a7 */ /* 0x0023e200081004ff */
[----:B--2---:R-:W-:-:S13]  /*1ed0*/  LOP3.LUT P2, RZ, R6, 0x1, RZ, 0xc0, !PT ;  /* 0x0000000106ff7812 */ /* 0x004fda000784c0ff */
[----:B------:R-:W-:Y:S01]  /*1ee0*/  @P2 SHF.R.U32.HI R3, RZ, 0x10, R5 ;  /* 0x00000010ff032819 */ /* 0x000fe20000011605 */
[----:B------:R-:W-:Y:S01]  /*1ef0*/  VOTEU.ANY UP0, P2 ;  /* 0x0000000000ff7886 */ /* 0x000fe20001000100 */
[----:B------:R-:W-:Y:S02]  /*1f00*/  @P2 MOV R11, R4 ;  /* 0x00000004000b2202 */ /* 0x000fe40000000f00 */
[----:B------:R-:W-:Y:S02]  /*1f10*/  @P2 R2UR.BROADCAST UR5, R3 ;  /* 0x00000000030522ca */ /* 0x000fe400008e0000 */
[----:B------:R-:W-:-:S11]  /*1f20*/  @P2 LOP3.LUT R8, R5, 0xffff, RZ, 0xc0, !PT ;  /* 0x0000ffff05082812 */ /* 0x000fd600078ec0ff */
[----:B------:R-:W-:Y:S01]  /*1f30*/  @UP0 UMOV UR36, UR5 ;  /* 0x0000000500240c82 */ /* 0x000fe20008000000 */
[----:B-1----:R-:W-:Y:S05]  /*1f40*/  @!P0 BRA `(.L_x_34) ;  /* 0x0000000000b88947 */ /* 0x002fea0003800000 */
[----:B------:R-:W4:Y:S01]  /*1f50*/  LDC.64 R4, c[0x0][0xb18] ;  /* 0x0002c600ff047b82 */ /* 0x000f220000000a00 */
[----:B------:R-:W-:-:S07]  /*1f60*/  ISETP.NE.AND P3, PT, R92, 0x1, PT ;  /* 0x000000015c00780c */ /* 0x000fce0003f65270 */
[----:B------:R-:W1:Y:S08]  /*1f70*/  LDC.64 R6, c[0x0][0xb10] ;  /* 0x0002c400ff067b82 */ /* 0x000e700000000a00 */
[----:B------:R-:W2:Y:S08]  /*1f80*/  LDC R16, c[0x0][0xb20] ;  /* 0x0002c800ff107b82 */ /* 0x000eb00000000800 */
[----:B------:R-:W3:Y:S01]  /*1f90*/  LDC R18, c[0x0][0xb0c] ;  /* 0x0002c300ff127b82 */ /* 0x000ee20000000800 */
[----:B----4-:R-:W-:Y:S01]  /*1fa0*/  IMAD.HI.U32 R17, R0, R5, RZ ;  /* 0x0000000500117227 */ /* 0x010fe200078e00ff */
[----:B------:R-:W-:-:S03]  /*1fb0*/  ISETP.NE.AND P0, PT, R4, 0x1, PT ;  /* 0x000000010400780c */ /* 0x000fc60003f05270 */
[----:B------:R-:W-:-:S03]  /*1fc0*/  IMAD.HI.U32 R5, R8, R5, RZ ;  /* 0x0000000508057227 */ /* 0x000fc600078e00ff */
[----:B------:R-:W4:Y:S01]  /*1fd0*/  LDC.64 R2, c[0x0][0xb28] ;  /* 0x0002ca00ff027b82 */ /* 0x000f220000000a00 */
[----:B-1----:R-:W-:-:S04]  /*1fe0*/  IMAD.HI.U32 R20, R9, R6, RZ ;  /* 0x0000000609147227 */ /* 0x002fc800078e00ff */
[----:B------:R-:W-:Y:S01]  /*1ff0*/  IMAD.HI.U32 R22, R11, R6, RZ ;  /* 0x000000060b167227 */ /* 0x000fe200078e00ff */
[----:B------:R-:W-:Y:S02]  /*2000*/  SHF.R.U32.HI R20, RZ, R7, R20 ;  /* 0x00000007ff147219 */ /* 0x000fe40000011614 */
[-C--:B--2---:R-:W-:Y:S02]  /*2010*/  SHF.R.U32.HI R17, RZ, R16.reuse, R17 ;  /* 0x00000010ff117219 */ /* 0x084fe40000011611 */
[----:B------:R-:W-:Y:S02]  /*2020*/  SHF.R.U32.HI R5, RZ, R16, R5 ;  /* 0x00000010ff057219 */ /* 0x000fe40000011605 */
[----:B------:R-:W-:Y:S02]  /*2030*/  SEL R17, R0, R17, !P0 ;  /* 0x0000001100117207 */ /* 0x000fe40004000000 */
[----:B------:R-:W-:Y:S02]  /*2040*/  SHF.R.U32.HI R22, RZ, R7, R22 ;  /* 0x00000007ff167219 */ /* 0x000fe40000011616 */
[----:B---3--:R-:W-:-:S02]  /*2050*/  ISETP.NE.AND P1, PT, R18, 0x1, PT ;  /* 0x000000011200780c */ /* 0x008fc40003f25270 */
[----:B------:R-:W-:Y:S02]  /*2060*/  SEL R5, R8, R5, !P0 ;  /* 0x0000000508057207 */ /* 0x000fe40004000000 */
[----:B------:R-:W-:Y:S02]  /*2070*/  SEL R19, R9, R20, !P1 ;  /* 0x0000001409137207 */ /* 0x000fe40004800000 */
[----:B------:R-:W-:Y:S01]  /*2080*/  SEL R7, R11, R22, !P1 ;  /* 0x000000160b077207 */ /* 0x000fe20004800000 */
[----:B----4-:R-:W-:-:S04]  /*2090*/  IMAD.HI.U32 R20, R17, R2, RZ ;  /* 0x0000000211147227 */ /* 0x010fc800078e00ff */
[----:B------:R-:W-:Y:S01]  /*20a0*/  IMAD.HI.U32 R6, R19, R2, RZ ;  /* 0x0000000213067227 */ /* 0x000fe200078e00ff */
[----:B------:R-:W-:-:S04]  /*20b0*/  @P3 SHF.R.U32.HI R17, RZ, R3, R20 ;  /* 0x00000003ff113219 */ /* 0x000fc80000011614 */
[----:B------:R-:W-:Y:S01]  /*20c0*/  @P3 SHF.R.U32.HI R19, RZ, R3, R6 ;  /* 0x00000003ff133219 */ /* 0x000fe20000011606 */
[----:B------:R-:W-:-:S04]  /*20d0*/  IMAD R17, R92, R17, RZ ;  /* 0x000000115c117224 */ /* 0x000fc800078e02ff */
[----:B------:R-:W-:Y:S01]  /*20e0*/  IMAD R6, R92, R19, RZ ;  /* 0x000000135c067224 */ /* 0x000fe200078e02ff */
[C---:B------:R-:W-:Y:S02]  /*20f0*/  ISETP.GE.AND P0, PT, R5.reuse, R17, PT ;  /* 0x000000110500720c */ /* 0x040fe40003f06270 */
[----:B------:R-:W-:Y:S02]  /*2100*/  IADD3 R17, PT, PT, -R5, RZ, RZ ;  /* 0x000000ff05117210 */ /* 0x000fe40007ffe1ff */
[----:B------:R-:W-:Y:S01]  /*2110*/  ISETP.GE.OR P0, PT, R7, R6, P0 ;  /* 0x000000060700720c */ /* 0x000fe20000706670 */
[----:B------:R-:W-:-:S04]  /*2120*/  IMAD.HI.U32 R6, R5, R2, RZ ;  /* 0x0000000205067227 */ /* 0x000fc800078e00ff */
[----:B------:R-:W-:Y:S01]  /*2130*/  IMAD R8, R4, R17, R8 ;  /* 0x0000001104087224 */ /* 0x000fe200078e0208 */
[----:B------:R-:W-:-:S04]  /*2140*/  SHF.R.U32.HI R6, RZ, R3, R6 ;  /* 0x00000003ff067219 */ /* 0x000fc80000011606 */
[----:B------:R-:W-:-:S03]  /*2150*/  SEL R6, R5, R6, !P3 ;  /* 0x0000000605067207 */ /* 0x000fc60005800000 */
[----:B------:R-:W-:-:S04]  /*2160*/  @!P0 IMAD.HI.U32 R16, R7, R2, RZ ;  /* 0x0000000207108227 */ /* 0x000fc800078e00ff */
[----:B------:R-:W-:Y:S01]  /*2170*/  IMAD.MOV R2, RZ, RZ, -R6 ;  /* 0x000000ffff027224 */ /* 0x000fe200078e0a06 */
[----:B------:R-:W-:-:S03]  /*2180*/  @!P0 SHF.R.U32.HI R16, RZ, R3, R16 ;  /* 0x00000003ff108219 */ /* 0x000fc60000011610 */
[----:B------:R-:W-:Y:S01]  /*2190*/  IMAD R2, R92, R2, R5 ;  /* 0x000000025c027224 */ /* 0x000fe200078e0205 */
[----:B------:R-:W-:-:S05]  /*21a0*/  @!P0 SEL R3, R7, R16, !P3 ;  /* 0x0000001007038207 */ /* 0x000fca0005800000 */
[--C-:B------:R-:W-:Y:S02]  /*21b0*/  @!P0 IMAD.IADD R6, R6, 0x1, -R3.reuse ;  /* 0x0000000106068824 */ /* 0x100fe400078e0a03 */
[----:B------:R-:W-:Y:S01]  /*21c0*/  @!P0 IMAD R3, R2, R19, R3 ;  /* 0x0000001302038224 */ /* 0x000fe200078e0203 */
[----:B------:R-:W-:Y:S01]  /*21d0*/  IADD3 R2, PT, PT, -R7, RZ, RZ ;  /* 0x000000ff07027210 */ /* 0x000fe20007ffe1ff */
[----:B------:R-:W-:Y:S02]  /*21e0*/  @!P0 IMAD R5, R92, R6, R7 ;  /* 0x000000065c058224 */ /* 0x000fe400078e0207 */
[----:B------:R-:W-:Y:S02]  /*21f0*/  @!P0 IMAD.MOV.U32 R7, RZ, RZ, R3 ;  /* 0x000000ffff078224 */ /* 0x000fe400078e0003 */
[----:B------:R-:W-:Y:S02]  /*2200*/  IMAD R2, R18, R2, R11 ;  /* 0x0000000212027224 */ /* 0x000fe400078e020b */
[----:B------:R-:W-:-:S02]  /*2210*/  IMAD R8, R5, R4, R8 ;  /* 0x0000000405087224 */ /* 0x000fc400078e0208 */
[----:B------:R-:W-:Y:S02]  /*2220*/  IMAD R11, R7, R18, R2 ;  /* 0x00000012070b7224 */ /* 0x000fe400078e0202 */
.L_x_34:
[----:B------:R-:W1:Y:S02]  /*2230*/  LDCU UR5, c[0x0][0xb30] ;  /* 0x00016600ff0577ac */ /* 0x000e640008000800 */
[----:B-1----:R-:W-:-:S09]  /*2240*/  UISETP.NE.AND UP0, UPT, UR5, 0x1, UPT ;  /* 0x000000010500788c */ /* 0x002fd2000bf05270 */
[----:B------:R-:W-:Y:S05]  /*2250*/  BRA.U UP0, `(.L_x_35) ;  /* 0x0000000100407547 */ /* 0x000fea000b800000 */
[----:B------:R-:W1:Y:S08]  /*2260*/  LDC.64 R4, c[0x0][0xb10] ;  /* 0x0002c400ff047b82 */ /* 0x000e700000000a00 */
[----:B------:R-:W2:Y:S08]  /*2270*/  LDC.64 R2, c[0x0][0xb18] ;  /* 0x0002c600ff027b82 */ /* 0x000eb00000000a00 */
[----:B------:R-:W3:Y:S08]  /*2280*/  LDC R6, c[0x0][0xb20] ;  /* 0x0002c800ff067b82 */ /* 0x000ef00000000800 */
[----:B------:R-:W4:Y:S01]  /*2290*/  LDC R16, c[0x0][0xb0c] ;  /* 0x0002c300ff107b82 */ /* 0x000f220000000800 */
[----:B-1----:R-:W-:-:S05]  /*22a0*/  IMAD.HI.U32 R4, R11, R4, RZ ;  /* 0x000000040b047227 */ /* 0x002fca00078e00ff */
[----:B------:R-:W-:Y:S01]  /*22b0*/  SHF.R.U32.HI R4, RZ, R5, R4 ;  /* 0x00000005ff047219 */ /* 0x000fe20000011604 */
[----:B--2---:R-:W-:Y:S01]  /*22c0*/  IMAD.HI.U32 R3, R8, R3, RZ ;  /* 0x0000000308037227 */ /* 0x004fe200078e00ff */
[----:B------:R-:W-:-:S04]  /*22d0*/  ISETP.NE.AND P0, PT, R2, 0x1, PT ;  /* 0x000000010200780c */ /* 0x000fc80003f05270 */
[----:B---3--:R-:W-:-:S04]  /*22e0*/  SHF.R.U32.HI R3, RZ, R6, R3 ;  /* 0x00000006ff037219 */ /* 0x008fc80000011603 */
[----:B------:R-:W-:Y:S02]  /*22f0*/  SEL R3, R8, R3, !P0 ;  /* 0x0000000308037207 */ /* 0x000fe40004000000 */
[----:B----4-:R-:W-:-:S04]  /*2300*/  ISETP.NE.AND P1, PT, R16, 0x1, PT ;  /* 0x000000011000780c */ /* 0x010fc80003f25270 */
[----:B------:R-:W-:-:S05]  /*2310*/  SEL R4, R11, R4, !P1 ;  /* 0x000000040b047207 */ /* 0x000fca0004800000 */
[----:B------:R-:W-:Y:S02]  /*2320*/  IMAD.IADD R5, R3, 0x1, -R4 ;  /* 0x0000000103057824 */ /* 0x000fe400078e0a04 */
[----:B------:R-:W-:Y:S02]  /*2330*/  IMAD.IADD R3, R4, 0x1, -R3 ;  /* 0x0000000104037824 */ /* 0x000fe400078e0a03 */
[----:B------:R-:W-:Y:S02]  /*2340*/  IMAD R11, R5, R16, R11 ;  /* 0x00000010050b7224 */ /* 0x000fe400078e020b */
[----:B------:R-:W-:-:S07]  /*2350*/  IMAD R8, R3, R2, R8 ;  /* 0x0000000203087224 */ /* 0x000fce00078e0208 */
.L_x_35:
[----:B------:R-:W-:Y:S01]  /*2360*/  VIADD R14, R14, 0x1 ;  /* 0x000000010e0e7836 */ /* 0x000fe20000000000 */
[----:B------:R-:W-:Y:S01]  /*2370*/  PLOP3.LUT P1, PT, PT, PT, PT, 0x80, 0x8 ;  /* 0x000000000008781c */ /* 0x000fe20003f2f070 */
[----:B------:R-:W-:Y:S02]  /*2380*/  IMAD.IADD R201, R11, 0x1, R190 ;  /* 0x000000010bc97824 */ /* 0x000fe400078e02be */
[----:B------:R-:W-:Y:S01]  /*2390*/  IMAD.IADD R191, R8, 0x1, R179 ;  /* 0x0000000108bf7824 */ /* 0x000fe200078e02b3 */
[----:B------:R-:W-:-:S04]  /*23a0*/  ISETP.NE.AND P0, PT, R14, 0x2, PT ;  /* 0x000000020e00780c */ /* 0x000fc80003f05270 */
[----:B------:R-:W-:Y:S02]  /*23b0*/  SEL R2, RZ, 0x1, P0 ;  /* 0x00000001ff027807 */ /* 0x000fe40000000000 */
[----:B------:R-:W-:Y:S02]  /*23c0*/  SEL R14, R14, RZ, P0 ;  /* 0x000000ff0e0e7207 */ /* 0x000fe40000000000 */
[----:B------:R-:W-:Y:S01]  /*23d0*/  LOP3.LUT R13, R13, R2, RZ, 0x3c, !PT ;  /* 0x000000020d0d7212 */ /* 0x000fe200078e3cff */
[----:B------:R-:W-:Y:S06]  /*23e0*/  @P2 BRA `(.L_x_36) ;  /* 0xfffffff000982947 */ /* 0x000fec000383ffff */
[----:B------:R-:W-:Y:S01]  /*23f0*/  UIADD3 UR4, UPT, UPT, UR4, 0x70, URZ ;  /* 0x0000007004047890 */ /* 0x000fe2000fffe0ff */
[----:B------:R-:W-:-:S03]  /*2400*/  SHF.L.U32 R3, R15, 0x1f, RZ ;  /* 0x0000001f0f037819 */ /* 0x000fc600000006ff */
[----:B------:R-:W-:-:S09]  /*2410*/  ULEA UR5, UR13, UR4, 0x3 ;  /* 0x000000040d057291 */ /* 0x000fd2000f8e18ff */
[----:B------:R-:W1:Y:S02]  /*2420*/  SYNCS.PHASECHK.TRANS64.TRYWAIT P0, [UR5], R3 ;  /* 0x00000003ff0075a7 */ /* 0x000e640008001105 */
[----:B-1----:R-:W-:Y:S05]  /*2430*/  @!P0 BRA `(.L_x_37) ;  /* 0x00000058009c8947 */ /* 0x002fea0003800000 */
.L_x_115:
[----:B------:R-:W-:-:S04]  /*2440*/  UIADD3 UR6, UPT, UPT, UR13, 0x1, URZ ;  /* 0x000000010d067890 */ /* 0x000fc8000fffe0ff */
[----:B------:R-:W-:-:S04]  /*2450*/  UISETP.NE.AND UP0, UPT, UR6, 0xe, UPT ;  /* 0x0000000e0600788c */ /* 0x000fc8000bf05270 */
[----:B------:R-:W-:Y:S02]  /*2460*/  USEL UR7, URZ, 0x1, UP0 ;  /* 0x00000001ff077887 */ /* 0x000fe40008000000 */
[----:B------:R-:W-:-:S04]  /*2470*/  USEL UR6, UR6, URZ, UP0 ;  /* 0x000000ff06067287 */ /* 0x000fc80008000000 */
[----:B------:R-:W-:Y:S01]  /*2480*/  ULEA UR5, UR6, UR4, 0x3 ;  /* 0x0000000406057291 */ /* 0x000fe2000f8e18ff */
[----:B------:R-:W-:-:S04]  /*2490*/  LOP3.LUT R2, R15, UR7, RZ, 0x3c, !PT ;  /* 0x000000070f027c12 */ /* 0x000fc8000f8e3cff */
[----:B-1----:R-:W-:-:S04]  /*24a0*/  SHF.L.U32 R3, R2, 0x1f, RZ ;  /* 0x0000001f02037819 */ /* 0x002fc800000006ff */
[----:B------:R-:W1:Y:S02]  /*24b0*/  SYNCS.PHASECHK.TRANS64.TRYWAIT P0, [UR5], R3 ;  /* 0x00000003ff0075a7 */ /* 0x000e640008001105 */
[----:B-1----:R-:W-:Y:S05]  /*24c0*/  @!P0 BRA `(.L_x_38) ;  /* 0x0000005800908947 */ /* 0x002fea0003800000 */
.L_x_117:
        /* <DEDUP_REMOVED lines=9> */
.L_x_119:
        /* <DEDUP_REMOVED lines=9> */
.L_x_121:
        /* <DEDUP_REMOVED lines=9> */
.L_x_123:
        /* <DEDUP_REMOVED lines=9> */
.L_x_125:
        /* <DEDUP_REMOVED lines=9> */
.L_x_127:
        /* <DEDUP_REMOVED lines=9> */
.L_x_129:
        /* <DEDUP_REMOVED lines=9> */
.L_x_131:
        /* <DEDUP_REMOVED lines=9> */
.L_x_133:
        /* <DEDUP_REMOVED lines=9> */
.L_x_135:
        /* <DEDUP_REMOVED lines=9> */
.L_x_137:
        /* <DEDUP_REMOVED lines=9> */
.L_x_139:
[----:B------:R-:W-:-:S04]  /*2b00*/  UIADD3 UR6, UPT, UPT, UR6, 0x1, URZ ;  /* 0x0000000106067890 */ /* 0x000fc8000fffe0ff */
[----:B------:R-:W-:-:S04]  /*2b10*/  UISETP.NE.AND UP0, UPT, UR6, 0xe, UPT ;  /* 0x0000000e0600788c */ /* 0x000fc8000bf05270 */
[----:B------:R-:W-:Y:S02]  /*2b20*/  USEL UR5, URZ, 0x1, UP0 ;  /* 0x00000001ff057887 */ /* 0x000fe40008000000 */
[----:B------:R-:W-:-:S04]  /*2b30*/  USEL UR6, UR6, URZ, UP0 ;  /* 0x000000ff06067287 */ /* 0x000fc80008000000 */
[----:B------:R-:W-:Y:S01]  /*2b40*/  ULEA UR6, UR6, UR4, 0x3 ;  /* 0x0000000406067291 */ /* 0x000fe2000f8e18ff */
[----:B-1----:R-:W-:-:S04]  /*2b50*/  LOP3.LUT R3, R2, UR5, RZ, 0x3c, !PT ;  /* 0x0000000502037c12 */ /* 0x002fc8000f8e3cff */
[----:B------:R-:W-:Y:S01]  /*2b60*/  SHF.L.U32 R3, R3, 0x1f, RZ ;  /* 0x0000001f03037819 */ /* 0x000fe200000006ff */
[----:B----4-:R-:W-:-:S07]  /*2b70*/  IMAD.U32 R0, RZ, RZ, UR6 ;  /* 0x00000006ff007e24 */ /* 0x010fce000f8e00ff */
.L_x_50:
[----:B-1----:R1:W2:Y:S02]  /*2b80*/  SYNCS.PHASECHK.TRANS64.TRYWAIT P0, [R0+URZ], R3 ;  /* 0x00000003000075a7 */ /* 0x0022a400080011ff */
[----:B--2---:R-:W-:Y:S05]  /*2b90*/  @!P0 NANOSLEEP.SYNCS 0x989680 ;  /* 0x009896800000895d */ /* 0x004fea0003900000 */
[----:B------:R-:W2:Y:S02]  /*2ba0*/  @!P0 SYNCS.PHASECHK.TRANS64 P0, [R0+URZ], R3 ;  /* 0x00000003000085a7 */ /* 0x000ea400080010ff */
[----:B--2---:R-:W-:Y:S05]  /*2bb0*/  @P0 EXIT ;  /* 0x000000000000094d */ /* 0x004fea0003800000 */
[----:B------:R-:W-:Y:S05]  /*2bc0*/  BRA `(.L_x_50) ;  /* 0xfffffffc00ec7947 */ /* 0x000fea000383ffff */
.L_x_18:
[----:B------:R-:W-:-:S04]  /*2bd0*/  UISETP.NE.AND UP1, UPT, UR37, URZ, UPT ;  /* 0x000000ff2500728c */ /* 0x000fc8000bf25270 */
[----:B------:R-:W-:-:S09]  /*2be0*/  UISETP.NE.OR UP1, UPT, UR8, 0x1, UP1 ;  /* 0x000000010800788c */ /* 0x000fd20008f25670 */
[----:B------:R-:W-:Y:S05]  /*2bf0*/  BRA.U UP1, `(.L_x_51) ;  /* 0x0000000501487547 */ /* 0x000fea000b800000 */
[----:B------:R-:W-:Y:S01]  /*2c00*/  ISETP.NE.AND P2, PT, R2, RZ, PT ;  /* 0x000000ff0200720c */ /* 0x000fe20003f45270 */
[----:B------:R-:W-:Y:S01]  /*2c10*/  IMAD.MOV.U32 R12, RZ, RZ, 0x1 ;  /* 0x00000001ff0c7424 */ /* 0x000fe200078e00ff */
[----:B------:R-:W-:Y:S02]  /*2c20*/  CS2R R10, SRZ ;  /* 0x00000000000a7805 */ /* 0x000fe4000001ff00 */
[----:B------:R-:W-:Y:S01]  /*2c30*/  CS2R R8, SRZ ;  /* 0x0000000000087805 */ /* 0x000fe2000001ff00 */
[----:B------:R-:W-:Y:S01]  /*2c40*/  UMOV UR4, 0x400 ;  /* 0x0000040000047882 */ /* 0x000fe20000000000 */
[----:B------:R-:W-:Y:S01]  /*2c50*/  UMOV UR6, URZ ;  /* 0x000000ff00067c82 */ /* 0x000fe20008000000 */
[----:B------:R-:W-:-:S12]  /*2c60*/  ULEA UR37, UR37, UR4, 0x18 ;  /* 0x0000000425257291 */ /* 0x000fd8000f8ec0ff */
.L_x_55:
[----:B------:R-:W-:Y:S02]  /*2c70*/  LEA R0, R8, UR37, 0x3 ;  /* 0x0000002508007c11 */ /* 0x000fe4000f8e18ff */
[----:B------:R-:W-:-:S03]  /*2c80*/  SHF.L.U32 R5, R9, 0x1f, RZ ;  /* 0x0000001f09057819 */ /* 0x000fc600000006ff */
[----:B------:R-:W-:Y:S01]  /*2c90*/  VIADD R4, R0, 0x170 ;  /* 0x0000017000047836 */ /* 0x000fe20000000000 */
[----:B------:R-:W1:Y:S02]  /*2ca0*/  SYNCS.PHASECHK.TRANS64.TRYWAIT P0, [R0+URZ+0x160], R5 ;  /* 0x00016005000075a7 */ /* 0x000e6400080011ff */
[----:B-1----:R-:W-:Y:S05]  /*2cb0*/  @!P0 BRA `(.L_x_52) ;  /* 0x0000005400b48947 */ /* 0x002fea0003800000 */
.L_x_140:
[----:B------:R-:W-:Y:S01]  /*2cc0*/  ULEA UR5, UR6, UR37, 0x3 ;  /* 0x0000002506057291 */ /* 0x000fe2000f8e18ff */
[----:B------:R-:W-:Y:S02]  /*2cd0*/  PRMT R4, RZ, 0x654, R4 ;  /* 0x00000654ff047816 */ /* 0x000fe40000000004 */
[----:B-1----:R-:W-:Y:S01]  /*2ce0*/  SHF.L.U32 R5, R12, 0x1f, RZ ;  /* 0x0000001f0c057819 */ /* 0x002fe200000006ff */
[----:B------:R-:W-:Y:S01]  /*2cf0*/  UIADD3 UR4, UPT, UPT, UR5, 0x100, URZ ;  /* 0x0000010005047890 */ /* 0x000fe2000fffe0ff */
[----:B------:R1:W-:Y:S05]  /*2d00*/  SYNCS.ARRIVE.TRANS64.RED.A1T0 RZ, [R4+URZ], RZ ;  /* 0x000000ff04ff79a7 */ /* 0x0003ea00081004ff */
[----:B------:R-:W-:Y:S01]  /*2d10*/  IMAD.U32 R7, RZ, RZ, UR4 ;  /* 0x00000004ff077e24 */ /* 0x000fe2000f8e00ff */
[----:B------:R-:W2:Y:S04]  /*2d20*/  SYNCS.PHASECHK.TRANS64.TRYWAIT P0, [UR5+0x110], R5 ;  /* 0x00011005ff0075a7 */ /* 0x000ea80008001105 */
[----:B------:R-:W-:Y:S01]  /*2d30*/  PRMT R6, R2, 0x654, R7 ;  /* 0x0000065402067816 */ /* 0x000fe20000000007 */
[----:B-1----:R-:W-:Y:S01]  /*2d40*/  @!P2 IMAD.MOV.U32 R4, RZ, RZ, 0x10 ;  /* 0x00000010ff04a424 */ /* 0x002fe200078e00ff */
[----:B--2---:R-:W-:Y:S06]  /*2d50*/  @!P0 BRA `(.L_x_53) ;  /* 0x0000005400a08947 */ /* 0x004fec0003800000 */
.L_x_142:
[----:B------:R-:W-:Y:S01]  /*2d60*/  ULEA UR4, UR6, UR37, 0x4 ;  /* 0x0000002506047291 */ /* 0x000fe2000f8e20ff */
[----:B------:R-:W-:Y:S01]  /*2d70*/  SEL R3, R6, R3, !P2 ;  /* 0x0000000306037207 */ /* 0x000fe20005000000 */
[----:B------:R-:W-:Y:S01]  /*2d80*/  UIADD3 UR5, UPT, UPT, UR5, 0x100, URZ ;  /* 0x0000010005057890 */ /* 0x000fe2000fffe0ff */
[----:B-1----:R-:W-:Y:S01]  /*2d90*/  LEA R0, R11, UR37, 0x3 ;  /* 0x000000250b007c11 */ /* 0x002fe2000f8e18ff */
[----:B------:R-:W-:Y:S01]  /*2da0*/  UIADD3 UR4, UPT, UPT, UR4, 0x190, URZ ;  /* 0x0000019004047890 */ /* 0x000fe2000fffe0ff */
[----:B------:R-:W-:Y:S01]  /*2db0*/  SHF.L.U32 R5, R10, 0x1f, RZ ;  /* 0x0000001f0a057819 */ /* 0x000fe200000006ff */
[----:B------:R1:W-:Y:S01]  /*2dc0*/  @!P2 SYNCS.ARRIVE.TRANS64.RED RZ, [R3+URZ], R4 ;  /* 0x0000000403ffa9a7 */ /* 0x0003e200080004ff */
[----:B------:R-:W-:Y:S01]  /*2dd0*/  UIADD3 UR6, UPT, UPT, UR6, 0x1, URZ ;  /* 0x0000000106067890 */ /* 0x000fe2000fffe0ff */
[----:B------:R-:W-:-:S03]  /*2de0*/  VIADD R8, R8, 0x1 ;  /* 0x0000000108087836 */ /* 0x000fc60000000000 */
[----:B------:R-:W-:Y:S02]  /*2df0*/  UISETP.NE.AND UP0, UPT, UR6, 0x2, UPT ;  /* 0x000000020600788c */ /* 0x000fe4000bf05270 */
[----:B------:R-:W-:Y:S06]  /*2e00*/  UGETNEXTWORKID.BROADCAST [UR4], [UR5] ;  /* 0x00000000040073ca */ /* 0x000fec0008000100 */
[----:B------:R-:W-:Y:S01]  /*2e10*/  USEL UR4, URZ, 0x1, UP0 ;  /* 0x00000001ff047887 */ /* 0x000fe20008000000 */
[----:B------:R-:W-:Y:S01]  /*2e20*/  ISETP.NE.AND P0, PT, R8, 0x2, PT ;  /* 0x000000020800780c */ /* 0x000fe20003f05270 */
[----:B------:R-:W-:Y:S01]  /*2e30*/  USEL UR6, UR6, URZ, UP0 ;  /* 0x000000ff06067287 */ /* 0x000fe20008000000 */
[----:B------:R-:W2:Y:S03]  /*2e40*/  SYNCS.PHASECHK.TRANS64.TRYWAIT P1, [R0+URZ+0x100], R5 ;  /* 0x00010005000075a7 */ /* 0x000ea600080211ff */
[----:B------:R-:W-:Y:S01]  /*2e50*/  LOP3.LUT R12, R12, UR4, RZ, 0x3c, !PT ;  /* 0x000000040c0c7c12 */ /* 0x000fe2000f8e3cff */
[----:B-12---:R-:W-:Y:S07]  /*2e60*/  @!P1 BRA `(.L_x_54) ;  /* 0x0000005400749947 */ /* 0x006fee0003800000 */
.L_x_143:
[C---:B------:R-:W-:Y:S01]  /*2e70*/  LEA R4, R11.reuse, UR37, 0x4 ;  /* 0x000000250b047c11 */ /* 0x040fe2000f8e20ff */
[----:B-1----:R-:W-:Y:S01]  /*2e80*/  VIADD R0, R0, 0x110 ;  /* 0x0000011000007836 */ /* 0x002fe20000000000 */
[----:B------:R-:W-:Y:S01]  /*2e90*/  SEL R8, R8, RZ, P0 ;  /* 0x000000ff08087207 */ /* 0x000fe20000000000 */
[----:B------:R-:W-:-:S03]  /*2ea0*/  VIADD R11, R11, 0x1 ;  /* 0x000000010b0b7836 */ /* 0x000fc60000000000 */
[----:B------:R-:W1:Y:S01]  /*2eb0*/  LDS.128 R4, [R4+0x190] ;  /* 0x0001900004047984 */ /* 0x000e620000000c00 */
[----:B------:R-:W-:Y:S02]  /*2ec0*/  PRMT R0, RZ, 0x654, R0 ;  /* 0x00000654ff007816 */ /* 0x000fe40000000000 */
[C---:B------:R-:W-:Y:S01]  /*2ed0*/  ISETP.NE.AND P1, PT, R11.reuse, 0x2, PT ;  /* 0x000000020b00780c */ /* 0x040fe20003f25270 */
[----:B------:R-:W-:Y:S01]  /*2ee0*/  @!PT LDS RZ, [RZ] ;  /* 0x00000000fffff984 */ /* 0x000fe20000000800 */
[----:B------:R-:W-:Y:S01]  /*2ef0*/  @!PT LDS RZ, [RZ] ;  /* 0x00000000fffff984 */ /* 0x000fe20000000800 */
[----:B------:R-:W-:Y:S01]  /*2f00*/  @!PT LDS RZ, [RZ] ;  /* 0x00000000fffff984 */ /* 0x000fe20000000800 */
[----:B------:R-:W-:Y:S01]  /*2f10*/  @!PT LDS RZ, [RZ] ;  /* 0x00000000fffff984 */ /* 0x000fe20000000800 */
[----:B------:R2:W-:Y:S06]  /*2f20*/  MEMBAR.ALL.CTA ;  /* 0x0000000000007992 */ /* 0x0005ec0000008000 */
[----:B--2---:R-:W2:Y:S01]  /*2f30*/  FENCE.VIEW.ASYNC.S ;  /* 0x00000000000073c6 */ /* 0x004ea20000000000 */
[----:B------:R-:W-:Y:S01]  /*2f40*/  SEL R11, R11, RZ, P1 ;  /* 0x000000ff0b0b7207 */ /* 0x000fe20000800000 */
[----:B--2---:R2:W-:Y:S01]  /*2f50*/  SYNCS.ARRIVE.TRANS64.RED.A1T0 RZ, [R0+URZ], RZ ;  /* 0x000000ff00ff79a7 */ /* 0x0045e200081004ff */
[----:B-1----:R-:W-:-:S02]  /*2f60*/  LOP3.LUT P3, RZ, R6, 0x1, RZ, 0xc0, !PT ;  /* 0x0000000106ff7812 */ /* 0x002fc4000786c0ff */
[----:B------:R-:W-:-:S04]  /*2f70*/  SEL R5, RZ, 0x1, P1 ;  /* 0x00000001ff057807 */ /* 0x000fc80000800000 */
[----:B------:R-:W-:Y:S02]  /*2f80*/  LOP3.LUT R10, R10, R5, RZ, 0x3c, !PT ;  /* 0x000000050a0a7212 */ /* 0x000fe400078e3cff */
[----:B--2---:R-:W-:-:S04]  /*2f90*/  SEL R0, RZ, 0x1, P0 ;  /* 0x00000001ff007807 */ /* 0x004fc80000000000 */
[----:B------:R-:W-:Y:S01]  /*2fa0*/  LOP3.LUT R9, R9, R0, RZ, 0x3c, !PT ;  /* 0x0000000009097212 */ /* 0x000fe200078e3cff */
[----:B------:R-:W-:Y:S06]  /*2fb0*/  @P3 BRA `(.L_x_55) ;  /* 0xfffffffc002c3947 */ /* 0x000fec000383ffff */
[----:B------:R-:W-:Y:S01]  /*2fc0*/  ULEA UR5, UR6, UR37, 0x3 ;  /* 0x0000002506057291 */ /* 0x000fe2000f8e18ff */
[----:B------:R-:W-:-:S08]  /*2fd0*/  SHF.L.U32 R3, R12, 0x1f, RZ ;  /* 0x0000001f0c037819 */ /* 0x000fd000000006ff */
[----:B------:R-:W1:Y:S02]  /*2fe0*/  SYNCS.PHASECHK.TRANS64 P0, [UR5+0x110], R3 ;  /* 0x00011003ff0075a7 */ /* 0x000e640008001005 */
[----:B-1----:R-:W-:Y:S05]  /*2ff0*/  @P0 BRA `(.L_x_56) ;  /* 0x0000000000080947 */ /* 0x002fea0003800000 */
[----:B------:R-:W1:Y:S02]  /*3000*/  SYNCS.PHASECHK.TRANS64.TRYWAIT P0, [UR5+0x110], R3 ;  /* 0x00011003ff0075a7 */ /* 0x000e640008001105 */
[----:B-1----:R-:W-:Y:S05]  /*3010*/  @!P0 BRA `(.L_x_57) ;  /* 0x00000054001c8947 */ /* 0x002fea0003800000 */
.L_x_56:
[----:B------:R-:W-:-:S04]  /*3020*/  UIADD3 UR4, UPT, UPT, UR6, 0x1, URZ ;  /* 0x0000000106047890 */ /* 0x000fc8000fffe0ff */
[----:B------:R-:W-:-:S04]  /*3030*/  UISETP.NE.AND UP0, UPT, UR4, 0x2, UPT ;  /* 0x000000020400788c */ /* 0x000fc8000bf05270 */
[----:B------:R-:W-:Y:S02]  /*3040*/  USEL UR7, URZ, 0x1, UP0 ;  /* 0x00000001ff077887 */ /* 0x000fe40008000000 */
[----:B------:R-:W-:-:S04]  /*3050*/  USEL UR4, UR4, URZ, UP0 ;  /* 0x000000ff04047287 */ /* 0x000fc80008000000 */
[----:B------:R-:W-:Y:S01]  /*3060*/  ULEA UR4, UR4, UR37, 0x3 ;  /* 0x0000002504047291 */ /* 0x000fe2000f8e18ff */
[----:B-1----:R-:W-:-:S04]  /*3070*/  LOP3.LUT R3, R12, UR7, RZ, 0x3c, !PT ;  /* 0x000000070c037c12 */ /* 0x002fc8000f8e3cff */
[----:B------:R-:W-:-:S04]  /*3080*/  SHF.L.U32 R0, R3, 0x1f, RZ ;  /* 0x0000001f03007819 */ /* 0x000fc800000006ff */
[----:B------:R-:W1:Y:S02]  /*3090*/  SYNCS.PHASECHK.TRANS64 P0, [UR4+0x110], R0 ;  /* 0x00011000ff0075a7 */ /* 0x000e640008001004 */
[----:B-1----:R-:W-:Y:S05]  /*30a0*/  @P0 EXIT ;  /* 0x000000000000094d */ /* 0x002fea0003800000 */
[----:B------:R-:W-:Y:S02]  /*30b0*/  SHF.L.U32 R3, R3, 0x1f, RZ ;  /* 0x0000001f03037819 */ /* 0x000fe400000006ff */
[----:B------:R-:W-:-:S07]  /*30c0*/  MOV R0, UR4 ;  /* 0x0000000400007c02 */ /* 0x000fce0008000f00 */
.L_x_58:
[----:B-1----:R1:W2:Y:S02]  /*30d0*/  SYNCS.PHASECHK.TRANS64.TRYWAIT P0, [R0+URZ+0x110], R3 ;  /* 0x00011003000075a7 */ /* 0x0022a400080011ff */
[----:B--2---:R-:W-:Y:S05]  /*30e0*/  @!P0 NANOSLEEP.SYNCS 0x989680 ;  /* 0x009896800000895d */ /* 0x004fea0003900000 */
[----:B------:R-:W2:Y:S02]  /*30f0*/  @!P0 SYNCS.PHASECHK.TRANS64 P0, [R0+URZ+0x110], R3 ;  /* 0x00011003000085a7 */ /* 0x000ea400080010ff */
[----:B--2---:R-:W-:Y:S05]  /*3100*/  @P0 EXIT ;  /* 0x000000000000094d */ /* 0x004fea0003800000 */
[----:B------:R-:W-:Y:S05]  /*3110*/  BRA `(.L_x_58) ;  /* 0xfffffffc00ec7947 */ /* 0x000fea000383ffff */
.L_x_51:
[----:B------:R-:W-:-:S09]  /*3120*/  UISETP.NE.AND UP1, UPT, UR8, URZ, UPT ;  /* 0x000000ff0800728c */ /* 0x000fd2000bf25270 */
[----:B------:R-:W-:Y:S05]  /*3130*/  BRA.U UP1, `(.L_x_59) ;  /* 0x0000000d01907547 */ /* 0x000fea000b800000 */
[----:B------:R-:W-:Y:S01]  /*3140*/  UMOV UR4, 0x40 ;  /* 0x0000004000047882 */ /* 0x000fe20000000000 */
[----:B------:R-:W-:Y:S01]  /*3150*/  NOP ;  /* 0x0000000000007918 */ /* 0x000fe20000000000 */
[----:B------:R-:W-:Y:S01]  /*3160*/  ULEA UR4, UR37, UR4, 0x18 ;  /* 0x0000000425047291 */ /* 0x000fe2000f8ec0ff */
[----:B------:R-:W-:Y:S02]  /*3170*/  UMOV UR5, 0x400 ;  /* 0x0000040000057882 */ /* 0x000fe40000000000 */
[----:B------:R-:W-:-:S06]  /*3180*/  ULEA UR37, UR37, UR5, 0x18 ;  /* 0x0000000525257291 */ /* 0x000fcc000f8ec0ff */
[----:B------:R-:W1:Y:S02]  /*3190*/  LDS.U8 R0, [UR4+0x1c] ;  /* 0x00001c04ff007984 */ /* 0x000e640008000000 */
[----:B-1----:R-:W-:-:S13]  /*31a0*/  ISETP.NE.AND P0, PT, R0, RZ, PT ;  /* 0x000000ff0000720c */ /* 0x002fda0003f05270 */
[----:B------:R-:W-:Y:S05]  /*31b0*/  @P0 BRA `(.L_x_60) ;  /* 0x0000000000580947 */ /* 0x000fea0003800000 */
[----:B------:R-:W-:-:S13]  /*31c0*/  ELECT P0, URZ, PT ;  /* 0x0000000000ff782f */ /* 0x000fda0003800000 */
[----:B------:R-:W-:Y:S05]  /*31d0*/  @!P0 BRA `(.L_x_61) ;  /* 0x0000000000608947 */ /* 0x000fea0003800000 */
[----:B------:R-:W-:Y:S01]  /*31e0*/  UMOV UR5, 0x10 ;  /* 0x0000001000057882 */ /* 0x000fe20000000000 */
[----:B------:R-:W-:Y:S01]  /*31f0*/  HFMA2 R0, -RZ, RZ, 0, 5.9604644775390625e-08 ;  /* 0x00000001ff007431 */ /* 0x000fe200000001ff */
[----:B------:R-:W-:-:S03]  /*3200*/  MOV R2, 0xffff ;  /* 0x0000ffff00027802 */ /* 0x000fc60000000f00 */
[----:B------:R-:W-:Y:S04]  /*3210*/  DEPBAR.LE SB1, 0x36 ;  /* 0x00009d800000791a */ /* 0x000fe80000000000 */
[----:B------:R-:W1:Y:S02]  /*3220*/  UTCATOMSWS.FIND_AND_SET.ALIGN UP0, UR5, UR5 ;  /* 0x00000005000575e3 */ /* 0x000e640008000800 */
[----:B-1----:R-:W-:Y:S01]  /*3230*/  MOV R3, UR5 ;  /* 0x0000000500037c02 */ /* 0x002fe20008000f00 */
[----:B------:R-:W-:Y:S06]  /*3240*/  BRA.U UP0, `(.L_x_62) ;  /* 0x0000000100187547 */ /* 0x000fec000b800000 */
.L_x_63:
[----:B------:R-:W-:Y:S05]  /*3250*/  NANOSLEEP 0x64 ;  /* 0x000000640000795d */ /* 0x000fea0003800000 */
[----:B------:R-:W-:-:S05]  /*3260*/  UMOV UR5, 0x10 ;  /* 0x0000001000057882 */ /* 0x000fca0000000000 */
[----:B------:R-:W-:Y:S04]  /*3270*/  DEPBAR.LE SB1, 0x36 ;  /* 0x00009d800000791a */ /* 0x000fe80000000000 */
[----:B------:R-:W1:Y:S02]  /*3280*/  UTCATOMSWS.FIND_AND_SET.ALIGN UP0, UR5, UR5 ;  /* 0x00000005000575e3 */ /* 0x000e640008000800 */
[----:B-1----:R-:W-:Y:S01]  /*3290*/  MOV R3, UR5 ;  /* 0x0000000500037c02 */ /* 0x002fe20008000f00 */
[----:B------:R-:W-:Y:S05]  /*32a0*/  BRA.U !UP0, `(.L_x_63) ;  /* 0xfffffffd08e87547 */ /* 0x000fea000b83ffff */
.L_x_62:
[-C--:B------:R-:W-:Y:S02]  /*32b0*/  SHF.L.U32 R2, R2, R3.reuse, RZ ;  /* 0x0000000302027219 */ /* 0x080fe400000006ff */
[----:B------:R-:W-:Y:S01]  /*32c0*/  SHF.L.U32 R0, R0, R3, RZ ;  /* 0x0000000300007219 */ /* 0x000fe200000006ff */
[----:B------:R-:W-:Y:S02]  /*32d0*/  IMAD.SHL.U32 R3, R3, 0x20, RZ ;  /* 0x0000002003037824 */ /* 0x000fe400078e00ff */
[----:B------:R1:W-:Y:S04]  /*32e0*/  ATOMS.OR RZ, [UR4+0x14], R2 ;  /* 0x00001402ffff798c */ /* 0x0003e8000b000004 */
[----:B------:R1:W-:Y:S04]  /*32f0*/  ATOMS.OR RZ, [UR4+0x18], R0 ;  /* 0x00001800ffff798c */ /* 0x0003e8000b000004 */
[----:B------:R1:W-:Y:S01]  /*3300*/  STS [UR37+0x1b0], R3 ;  /* 0x0001b003ff007988 */ /* 0x0003e20008000825 */
[----:B------:R-:W-:Y:S05]  /*3310*/  BRA `(.L_x_61) ;  /* 0x0000000000107947 */ /* 0x000fea0003800000 */
.L_x_60:
[----:B------:R-:W-:Y:S02]  /*3320*/  MOV R0, 0xffffffff ;  /* 0xffffffff00007802 */ /* 0x000fe40000000f00 */
[----:B------:R-:W-:-:S03]  /*3330*/  MOV R2, 0x3360 ;  /* 0x0000336000027802 */ /* 0x000fc60000000f00 */
[----:B------:R1:W-:Y:S04]  /*3340*/  STS [UR37+0x1b0], R0 ;  /* 0x0001b000ff007988 */ /* 0x0003e80008000825 */
[----:B-1-3-5:R-:W-:Y:S05]  /*3350*/  CALL.REL.NOINC `($__internal_1_$__cuda_sm10x_tcgen05_guardrail_trap_phase_invalid_during_alloc) ;  /* 0x0000005400987944 */ /* 0x02afea0003c00000 */
.L_x_61:
[----:B------:R-:W-:Y:S05]  /*3360*/  WARPSYNC.ALL ;  /* 0x0000000000007948 */ /* 0x000fea0003800000 */
[----:B------:R-:W2:Y:S01]  /*3370*/  S2UR UR9, SR_CgaCtaId ;  /* 0x00000000000979c3 */ /* 0x000ea20000008800 */
[----:B------:R-:W-:Y:S01]  /*3380*/  UMOV UR4, 0x400 ;  /* 0x0000040000047882 */ /* 0x000fe20000000000 */
[----:B------:R-:W-:-:S06]  /*3390*/  NOP ;  /* 0x0000000000007918 */ /* 0x000fcc0000000000 */
[----:B------:R-:W-:Y:S06]  /*33a0*/  BAR.ARV 0x6, 0xa0 ;  /* 0x0182800000007b1d */ /* 0x000fec0000002000 */
[----:B------:R-:W4:Y:S01]  /*33b0*/  LDCU UR5, c[0x0][0x38c] ;  /* 0x00007180ff0577ac */ /* 0x000f220008000800 */
[----:B------:R-:W-:Y:S01]  /*33c0*/  IMAD.MOV.U32 R11, RZ, RZ, 0x1 ;  /* 0x00000001ff0b7424 */ /* 0x000fe200078e00ff */
[----:B------:R-:W-:Y:S01]  /*33d0*/  CS2R R8, SRZ ;  /* 0x0000000000087805 */ /* 0x000fe2000001ff00 */
[----:B------:R-:W-:Y:S01]  /*33e0*/  IMAD.MOV.U32 R10, RZ, RZ, RZ ;  /* 0x000000ffff0a7224 */ /* 0x000fe200078e00ff */
[----:B------:R-:W-:Y:S01]  /*33f0*/  UMOV UR12, URZ ;  /* 0x000000ff000c7c82 */ /* 0x000fe20008000000 */
[----:B------:R-:W-:Y:S01]  /*3400*/  UMOV UR11, URZ ;  /* 0x000000ff000b7c82 */ /* 0x000fe20008000000 */
[----:B------:R-:W-:Y:S01]  /*3410*/  UMOV UR24, 0x0 ;  /* 0x0000000000187882 */ /* 0x000fe20000000000 */
[----:B------:R-:W-:Y:S01]  /*3420*/  UMOV UR25, 0x4280010 ;  /* 0x0428001000197882 */ /* 0x000fe20000000000 */
[----:B------:R-:W-:Y:S01]  /*3430*/  UMOV UR20, 0x0 ;  /* 0x0000000000147882 */ /* 0x000fe20000000000 */
[----:B------:R-:W-:Y:S01]  /*3440*/  UMOV UR21, 0x4280010 ;  /* 0x0428001000157882 */ /* 0x000fe20000000000 */
[----:B--2---:R-:W-:Y:S01]  /*3450*/  ULEA UR9, UR9, UR4, 0x18 ;  /* 0x0000000409097291 */ /* 0x004fe2000f8ec0ff */
[----:B------:R-:W2:Y:S03]  /*3460*/  LDCU UR4, c[0x0][0x38c] ;  /* 0x00007180ff0477ac */ /* 0x000ea60008000800 */
[----:B------:R-:W-:-:S02]  /*3470*/  UIADD3 UR10, UPT, UPT, UR9, 0x5300, URZ ;  /* 0x00005300090a7890 */ /* 0x000fc4000fffe0ff */
[----:B----4-:R-:W-:-:S03]  /*3480*/  UISETP.GE.AND UP3, UPT, UR5, 0x1, UPT ;  /* 0x000000010500788c */ /* 0x010fc6000bf66270 */
[----:B-1----:R-:W1:Y:S01]  /*3490*/  LDS R0, [UR9+0x1b0] ;  /* 0x0001b009ff007984 */ /* 0x002e620008000800 */
[----:B------:R-:W-:-:S04]  /*34a0*/  USHF.R.U32.HI UR10, URZ, 0x4, UR10 ;  /* 0x00000004ff0a7899 */ /* 0x000fc8000801160a */
[----:B------:R-:W-:-:S04]  /*34b0*/  ULOP3.LUT UR10, UR10, 0x3fff, URZ, 0xc0, !UPT ;  /* 0x00003fff0a0a7892 */ /* 0x000fc8000f8ec0ff */
[----:B------:R-:W-:Y:S02]  /*34c0*/  ULOP3.LUT UR10, UR10, 0x10000, URZ, 0xfc, !UPT ;  /* 0x000100000a0a7892 */ /* 0x000fe4000f8efcff */
[----:B--2---:R-:W-:-:S04]  /*34d0*/  UIADD3 UR4, UPT, UPT, UR4, 0x3f, URZ ;  /* 0x0000003f04047890 */ /* 0x004fc8000fffe0ff */
[----:B------:R-:W-:-:S04]  /*34e0*/  USHF.R.S32.HI UR8, URZ, 0x1f, UR4 ;  /* 0x0000001fff087899 */ /* 0x000fc80008011404 */
[----:B------:R-:W-:Y:S02]  /*34f0*/  ULEA.HI UR8, UR8, UR4, URZ, 0x6 ;  /* 0x0000000408087291 */ /* 0x000fe4000f8f30ff */
[----:B------:R-:W-:Y:S02]  /*3500*/  UIADD3 UR4, UPT, UPT, UR9, 0x13300, URZ ;  /* 0x0001330009047890 */ /* 0x000fe4000fffe0ff */
[----:B------:R-:W-:Y:S02]  /*3510*/  USHF.R.S32.HI UR8, URZ, 0x6, UR8 ;  /* 0x00000006ff087899 */ /* 0x000fe40008011408 */
[----:B------:R-:W-:Y:S02]  /*3520*/  USHF.R.U32.HI UR4, URZ, 0x4, UR4 ;  /* 0x00000004ff047899 */ /* 0x000fe40008011604 */
[----:B------:R-:W-:Y:S02]  /*3530*/  UISETP.LT.AND UP0, UPT, UR8, 0x1, UPT ;  /* 0x000000010800788c */ /* 0x000fe4000bf01270 */
[----:B------:R-:W-:-:S02]  /*3540*/  ULOP3.LUT UR4, UR4, 0x3fff, URZ, 0xc0, !UPT ;  /* 0x00003fff04047892 */ /* 0x000fc4000f8ec0ff */
[----:B------:R-:W-:Y:S02]  /*3550*/  USEL UR16, UR8, 0x1, !UP0 ;  /* 0x0000000108107887 */ /* 0x000fe4000c000000 */
[----:B------:R-:W-:Y:S02]  /*3560*/  ULOP3.LUT UR4, UR4, 0x10000, URZ, 0xfc, !UPT ;  /* 0x0001000004047892 */ /* 0x000fe4000f8efcff */
[----:B------:R-:W-:Y:S01]  /*3570*/  UIADD3 UR16, UPT, UPT, -UR16, URZ, URZ ;  /* 0x000000ff10107290 */ /* 0x000fe2000fffe1ff */
[----:B-1----:R-:W-:-:S15]  /*3580*/  R2UR UR13, R0 ;  /* 0x00000000000d72ca */ /* 0x002fde00000e0000 */
.L_x_70:
[----:B------:R-:W-:Y:S02]  /*3590*/  LEA R0, R10, UR9, 0x3 ;  /* 0x000000090a007c11 */ /* 0x000fe4000f8e18ff */
[----:B------:R-:W-:Y:S02]  /*35a0*/  SHF.L.U32 R5, R9, 0x1f, RZ ;  /* 0x0000001f09057819 */ /* 0x000fe400000006ff */
[----:B------:R-:W-:Y:S01]  /*35b0*/  PLOP3.LUT P0, PT, PT, PT, UP3, 0x80, 0x8 ;  /* 0x000000000008781c */ /* 0x000fe20003f0f038 */
[----:B------:R-:W-:Y:S01]  /*35c0*/  VIADD R3, R0, 0x110 ;  /* 0x0000011000037836 */ /* 0x000fe20000000000 */
[----:B-1----:R-:W1:Y:S02]  /*35d0*/  SYNCS.PHASECHK.TRANS64.TRYWAIT P1, [R0+URZ+0x100], R5 ;  /* 0x00010005000075a7 */ /* 0x002e6400080211ff */
[----:B-1--4-:R-:W-:Y:S09]  /*35e0*/  @!P1 BRA `(.L_x_64) ;  /* 0x0000004c00c09947 */ /* 0x012ff20003800000 */
.L_x_145:
[----:B------:R-:W-:Y:S01]  /*35f0*/  LEA R4, R10, UR9, 0x4 ;  /* 0x000000090a047c11 */ /* 0x000fe2000f8e20ff */
[----:B------:R-:W-:Y:S01]  /*3600*/  @UP3 ULEA UR5, UR11, UR9, 0x3 ;  /* 0x000000090b053291 */ /* 0x000fe2000f8e18ff */
[----:B------:R-:W-:Y:S01]  /*3610*/  PLOP3.LUT P2, PT, PT, PT, PT, 0x80, 0x8 ;  /* 0x000000000008781c */ /* 0x000fe20003f4f070 */
[----:B------:R-:W-:Y:S01]  /*3620*/  ULEA UR14, UR12, UR9, 0x3 ;  /* 0x000000090c0e7291 */ /* 0x000fe2000f8e18ff */
[----:B------:R-:W-:Y:S01]  /*3630*/  PRMT R3, RZ, 0x654, R3 ;  /* 0x00000654ff037816 */ /* 0x000fe20000000003 */
[----:B------:R-:W-:Y:S01]  /*3640*/  ULEA.HI UR15, UR12, UR12, URZ, 0x1 ;  /* 0x0000000c0c0f7291 */ /* 0x000fe2000f8f08ff */
[----:B-1----:R-:W1:Y:S01]  /*3650*/  LDS.128 R4, [R4+0x190] ;  /* 0x0001900004047984 */ /* 0x002e620000000c00 */
[----:B------:R-:W-:Y:S02]  /*3660*/  @P0 SHF.L.U32 R2, R8, 0x1f, RZ ;  /* 0x0000001f08020819 */ /* 0x000fe400000006ff */
[----:B------:R-:W-:Y:S01]  /*3670*/  SHF.L.U32 R0, R11, 0x1f, RZ ;  /* 0x0000001f0b007819 */ /* 0x000fe200000006ff */
[----:B------:R-:W-:Y:S01]  /*3680*/  @!PT LDS RZ, [RZ] ;  /* 0x00000000fffff984 */ /* 0x000fe20000000800 */
[----:B------:R-:W-:Y:S01]  /*3690*/  @!PT LDS RZ, [RZ] ;  /* 0x00000000fffff984 */ /* 0x000fe20000000800 */
[----:B------:R-:W-:Y:S01]  /*36a0*/  @!PT LDS RZ, [RZ] ;  /* 0x00000000fffff984 */ /* 0x000fe20000000800 */
[----:B------:R-:W-:Y:S01]  /*36b0*/  @!PT LDS RZ, [RZ] ;  /* 0x00000000fffff984 */ /* 0x000fe20000000800 */
[----:B------:R2:W-:Y:S06]  /*36c0*/  MEMBAR.ALL.CTA ;  /* 0x0000000000007992 */ /* 0x0005ec0000008000 */
[----:B--2---:R-:W2:Y:S02]  /*36d0*/  FENCE.VIEW.ASYNC.S ;  /* 0x00000000000073c6 */ /* 0x004ea40000000000 */
[----:B--2---:R2:W-:Y:S01]  /*36e0*/  SYNCS.ARRIVE.TRANS64.RED.A1T0 RZ, [R3+URZ], RZ ;  /* 0x000000ff03ff79a7 */ /* 0x0045e200081004ff */
[----:B------:R2:W4:Y:S01]  /*36f0*/  @P0 SYNCS.PHASECHK.TRANS64.TRYWAIT P2, [UR5], R2 ;  /* 0x00000002ff0005a7 */ /* 0x0005220008041105 */
[----:B------:R-:W-:-:S02]  /*3700*/  ULOP3.LUT UR5, UR15, 0xffe, URZ, 0xc0, !UPT ;  /* 0x00000ffe0f057892 */ /* 0x000fc4000f8ec0ff */
[----:B------:R-:W-:Y:S01]  /*3710*/  USHF.R.U32.HI UR15, URZ, 0x1, UR15 ;  /* 0x00000001ff0f7899 */ /* 0x000fe2000801160f */
[----:B-1----:R-:W-:Y:S01]  /*3720*/  LOP3.LUT P1, RZ, R6, 0x1, RZ, 0xc0, !PT ;  /* 0x0000000106ff7812 */ /* 0x002fe2000782c0ff */
[----:B------:R-:W-:Y:S02]  /*3730*/  UIADD3 UR5, UPT, UPT, -UR5, UR12, URZ ;  /* 0x0000000c05057290 */ /* 0x000fe4000fffe1ff */
[----:B------:R-:W-:-:S04]  /*3740*/  UIMAD UR15, UR15, 0xa0, UR13 ;  /* 0x000000a00f0f78a4 */ /* 0x000fc8000f8e020d */
[----:B------:R-:W-:Y:S01]  /*3750*/  ULEA UR15, UR5, UR15, 0x14 ;  /* 0x0000000f050f7291 */ /* 0x000fe2000f8ea0ff */
[----:B------:R-:W1:Y:S02]  /*3760*/  SYNCS.PHASECHK.TRANS64.TRYWAIT P0, [UR14+0x140], R0 ;  /* 0x00014000ff0075a7 */ /* 0x000e64000800110e */
[----:B-12-4-:R-:W-:Y:S09]  /*3770*/  @!P0 BRA `(.L_x_65) ;  /* 0x0000004c00708947 */ /* 0x016ff20003800000 */
.L_x_147:
[----:B------:R-:W-:Y:S01]  /*3780*/  IADD3 R10, PT, PT, R10, 0x1, RZ ;  /* 0x000000010a0a7810 */ /* 0x000fe20007ffe0ff */
[----:B------:R-:W-:Y:S06]  /*3790*/  BRA.U !UP3, `(.L_x_66) ;  /* 0x000000010b987547 */ /* 0x000fec000b800000 */
[----:B------:R-:W-:Y:S01]  /*37a0*/  UPLOP3.LUT UP4, UPT, UPT, UPT, UPT, 0x40, 0x4 ;  /* 0x000000000004789c */ /* 0x000fe20003f8e870 */
[----:B------:R-:W-:Y:S01]  /*37b0*/  UMOV UR18, UR16 ;  /* 0x0000001000127c82 */ /* 0x000fe20008000000 */
[----:B------:R-:W-:Y:S01]  /*37c0*/  UMOV UR17, UR8 ;  /* 0x0000000800117c82 */ /* 0x000fe20008000000 */
[----:B------:R-:W-:-:S08]  /*37d0*/  UMOV UR5, UR11 ;  /* 0x0000000b00057c82 */ /* 0x000fd00008000000 */
.L_x_69:
[----:B------:R-:W-:Y:S02]  /*37e0*/  UIADD3 UR18, UPT, UPT, UR18, 0x1, URZ ;  /* 0x0000000112127890 */ /* 0x000fe4000fffe0ff */
[----:B--2---:R-:W-:Y:S02]  /*37f0*/  ULEA UR7, UR5, UR9, 0x3 ;  /* 0x0000000905077291 */ /* 0x004fe4000f8e18ff */
[----:B------:R-:W-:Y:S01]  /*3800*/  UISETP.NE.AND UP0, UPT, UR18, URZ, UPT ;  /* 0x000000ff1200728c */ /* 0x000fe2000bf05270 */
[----:B----4-:R-:W-:Y:S10]  /*3810*/  @P2 BRA `(.L_x_67) ;  /* 0x00000000000c2947 */ /* 0x010ff40003800000 */
[----:B-1----:R-:W-:Y:S04]  /*3820*/  SHF.L.U32 R3, R8, 0x1f, RZ ;  /* 0x0000001f08037819 */ /* 0x002fe800000006ff */
[----:B------:R-:W1:Y:S02]  /*3830*/  SYNCS.PHASECHK.TRANS64.TRYWAIT P0, [UR7], R3 ;  /* 0x00000003ff0075a7 */ /* 0x000e640008001107 */
[----:B-1----:R-:W-:Y:S05]  /*3840*/  @!P0 BRA `(.L_x_68) ;  /* 0x0000004c00548947 */ /* 0x002fea0003800000 */
.L_x_67:
[----:B------:R-:W-:Y:S01]  /*3850*/  UISETP.NE.AND UP1, UPT, UR17, 0x1, UPT ;  /* 0x000000011100788c */ /* 0x000fe2000bf25270 */
[----:B------:R-:W-:Y:S01]  /*3860*/  PLOP3.LUT P2, PT, PT, PT, PT, 0x80, 0x8 ;  /* 0x000000000008781c */ /* 0x000fe20003f4f070 */
[----:B------:R-:W-:Y:S02]  /*3870*/  UIADD3 UR11, UPT, UPT, UR5, 0x1, URZ ;  /* 0x00000001050b7890 */ /* 0x000fe4000fffe0ff */
[----:B------:R-:W-:Y:S02]  /*3880*/  UIMAD UR6, UR5, 0x280, UR4 ;  /* 0x00000280050678a4 */ /* 0x000fe4000f8e0204 */
[----:B------:R-:W-:Y:S01]  /*3890*/  UISETP.NE.AND UP2, UPT, UR11, 0xe, UPT ;  /* 0x0000000e0b00788c */ /* 0x000fe2000bf45270 */
[----:B------:R-:W-:Y:S01]  /*38a0*/  PLOP3.LUT P0, PT, PT, PT, UP1, 0x80, 0x8 ;  /* 0x000000000008781c */ /* 0x000fe20003f0f018 */
[----:B------:R-:W-:Y:S02]  /*38b0*/  UIADD3 UR28, UPT, UPT, UR6, 0x2, URZ ;  /* 0x00000002061c7890 */ /* 0x000fe4000fffe0ff */
[----:B------:R-:W-:Y:S02]  /*38c0*/  USEL UR22, URZ, 0x1, UP2 ;  /* 0x00000001ff167887 */ /* 0x000fe40009000000 */
[----:B------:R-:W-:Y:S02]  /*38d0*/  USEL UR11, UR11, URZ, UP2 ;  /* 0x000000ff0b0b7287 */ /* 0x000fe40009000000 */
[----:B------:R-:W-:Y:S02]  /*38e0*/  UIADD3 UR17, UPT, UPT, UR17, -0x1, URZ ;  /* 0xffffffff11117890 */ /* 0x000fe4000fffe0ff */
[----:B------:R-:W-:Y:S01]  /*38f0*/  @UP1 ULEA UR19, UR11, UR9, 0x3 ;  /* 0x000000090b131291 */ /* 0x000fe2000f8e18ff */
[----:B------:R-:W-:Y:S01]  /*3900*/  LOP3.LUT R8, R8, UR22, RZ, 0x3c, !PT ;  /* 0x0000001608087c12 */ /* 0x000fe2000f8e3cff */
[----:B------:R-:W-:Y:S01]  /*3910*/  ULEA UR22, UR5, UR10, 0x8 ;  /* 0x0000000a05167291 */ /* 0x000fe2000f8e40ff */
[----:B------:R-:W-:Y:S02]  /*3920*/  UMOV UR23, 0x80004020 ;  /* 0x8000402000177882 */ /* 0x000fe40000000000 */
[----:B-1----:R-:W-:Y:S01]  /*3930*/  @P0 SHF.L.U32 R0, R8, 0x1f, RZ ;  /* 0x0000001f08000819 */ /* 0x002fe200000006ff */
[----:B------:R-:W-:Y:S01]  /*3940*/  UIADD3 UR26, UPT, UPT, UR22, 0x2, URZ ;  /* 0x00000002161a7890 */ /* 0x000fe2000fffe0ff */
[----:B------:R-:W-:Y:S02]  /*3950*/  UMOV UR29, 0x80004020 ;  /* 0x80004020001d7882 */ /* 0x000fe40000000000 */
[----:B------:R2:W4:Y:S01]  /*3960*/  @P0 SYNCS.PHASECHK.TRANS64.TRYWAIT P2, [UR19], R0 ;  /* 0x00000000ff0005a7 */ /* 0x0005220008041113 */
[----:B------:R-:W-:Y:S01]  /*3970*/  UIADD3 UR19, UPT, UPT, UR7, 0x70, URZ ;  /* 0x0000007007137890 */ /* 0x000fe2000fffe0ff */
[----:B------:R-:W-:Y:S02]  /*3980*/  UMOV UR27, 0x80004020 ;  /* 0x80004020001b7882 */ /* 0x000fe40000000000 */
[----:B------:R-:W-:Y:S01]  /*3990*/  UMOV UR7, 0x80004020 ;  /* 0x8000402000077882 */ /* 0x000fe20000000000 */
[----:B------:R-:W-:Y:S01]  /*39a0*/  UMOV UR5, UR11 ;  /* 0x0000000b00057c82 */ /* 0x000fe20008000000 */
[----:B------:R2:W-:Y:S01]  /*39b0*/  UTCQMMA gdesc[UR22], gdesc[UR6], tmem[UR15], tmem[UR24], idesc[UR25], UP4 ;  /* 0x00ff1806160075ea */ /* 0x0005e2000a00030f */
[----:B------:R-:W-:Y:S01]  /*39c0*/  UPLOP3.LUT UP4, UPT, UPT, UPT, UPT, 0x80, 0x8 ;  /* 0x000000000008789c */ /* 0x000fe20003f8f070 */
[----:B------:R2:W-:Y:S02]  /*39d0*/  UTCQMMA gdesc[UR26], gdesc[UR28], tmem[UR15], tmem[UR20], idesc[UR21], UPT ;  /* 0x00ff141c1a0075ea */ /* 0x0005e4000b80030f */
[----:B------:R2:W-:Y:S01]  /*39e0*/  UTCBAR [UR19], URZ ;  /* 0x000000ff130073e9 */ /* 0x0005e200080000ff */
[----:B------:R-:W-:Y:S07]  /*39f0*/  BRA.U UP0, `(.L_x_69) ;  /* 0xfffffffd00787547 */ /* 0x000fee000b83ffff */
.L_x_66:
[----:B------:R-:W-:Y:S01]  /*3a00*/  UIADD3 UR12, UPT, UPT, UR12, 0x1, URZ ;  /* 0x000000010c0c7890 */ /* 0x000fe2000fffe0ff */
[C---:B------:R-:W-:Y:S01]  /*3a10*/  ISETP.NE.AND P0, PT, R10.reuse, 0x2, PT ;  /* 0x000000020a00780c */ /* 0x040fe20003f05270 */
[----:B------:R-:W-:Y:S02]  /*3a20*/  UIADD3 UR14, UPT, UPT, UR14, 0x120, URZ ;  /* 0x000001200e0e7890 */ /* 0x000fe4000fffe0ff */
[----:B------:R-:W-:Y:S01]  /*3a30*/  UISETP.NE.AND UP0, UPT, UR12, 0x4, UPT ;  /* 0x000000040c00788c */ /* 0x000fe2000bf05270 */
[----:B-12---:R-:W-:Y:S02]  /*3a40*/  SEL R0, RZ, 0x1, P0 ;  /* 0x00000001ff007807 */ /* 0x006fe40000000000 */
[----:B------:R-:W-:Y:S01]  /*3a50*/  SEL R10, R10, RZ, P0 ;  /* 0x000000ff0a0a7207 */ /* 0x000fe20000000000 */
[----:B------:R-:W-:Y:S01]  /*3a60*/  USEL UR5, URZ, 0x1, UP0 ;  /* 0x00000001ff057887 */ /* 0x000fe20008000000 */
[----:B------:R-:W-:Y:S01]  /*3a70*/  LOP3.LUT R9, R9, R0, RZ, 0x3c, !PT ;  /* 0x0000000009097212 */ /* 0x000fe200078e3cff */
[----:B------:R-:W-:Y:S01]  /*3a80*/  USEL UR12, UR12, URZ, UP0 ;  /* 0x000000ff0c0c7287 */ /* 0x000fe20008000000 */
[----:B------:R1:W-:Y:S03]  /*3a90*/  UTCBAR [UR14], URZ ;  /* 0x000000ff0e0073e9 */ /* 0x0003e600080000ff */
[----:B------:R-:W-:Y:S01]  /*3aa0*/  LOP3.LUT R11, R11, UR5, RZ, 0x3c, !PT ;  /* 0x000000050b0b7c12 */ /* 0x000fe2000f8e3cff */
[----:B------:R-:W-:Y:S07]  /*3ab0*/  @P1 BRA `(.L_x_70) ;  /* 0xfffffff800b41947 */ /* 0x000fee000383ffff */
[----:B------:R-:W2:Y:S01]  /*3ac0*/  S2UR UR4, SR_CgaCtaId ;  /* 0x00000000000479c3 */ /* 0x000ea20000008800 */
[----:B------:R-:W-:Y:S01]  /*3ad0*/  ELECT P0, URZ, PT ;  /* 0x0000000000ff782f */ /* 0x000fe20003800000 */
[----:B------:R-:W-:Y:S01]  /*3ae0*/  IMAD.MOV.U32 R0, RZ, RZ, 0x1 ;  /* 0x00000001ff007424 */ /* 0x000fe200078e00ff */
[----:B------:R-:W-:Y:S01]  /*3af0*/  UIADD3 UR9, UPT, UPT, UR9, 0x140, URZ ;  /* 0x0000014009097890 */ /* 0x000fe2000fffe0ff */
[----:B------:R-:W-:Y:S01]  /*3b00*/  SHF.L.U32 R3, R11, 0x1f, RZ ;  /* 0x0000001f0b037819 */ /* 0x000fe200000006ff */
[----:B------:R-:W-:-:S03]  /*3b10*/  UMOV UR5, 0x40 ;  /* 0x0000004000057882 */ /* 0x000fc60000000000 */
[----:B------:R-:W-:Y:S01]  /*3b20*/  UVIRTCOUNT.DEALLOC.SMPOOL 0x80 ;  /* 0x000000800000784c */ /* 0x000fe20000000000 */
[----:B--2---:R-:W-:Y:S02]  /*3b30*/  ULEA UR4, UR4, UR5, 0x18 ;  /* 0x0000000504047291 */ /* 0x004fe4000f8ec0ff */
[----:B------:R-:W-:-:S07]  /*3b40*/  ULEA UR5, UR12, UR9, 0x3 ;  /* 0x000000090c057291 */ /* 0x000fce000f8e18ff */
[----:B------:R2:W-:Y:S02]  /*3b50*/  @P0 STS.U8 [UR4+0x1c], R0 ;  /* 0x00001c00ff000988 */ /* 0x0005e40008000004 */
[----:B------:R-:W3:Y:S02]  /*3b60*/  SYNCS.PHASECHK.TRANS64.TRYWAIT P0, [UR5], R3 ;  /* 0x00000003ff0075a7 */ /* 0x000ee40008001105 */
[----:B--23--:R-:W-:Y:S05]  /*3b70*/  @!P0 BRA `(.L_x_71) ;  /* 0x0000004800a08947 */ /* 0x00cfea0003800000 */
.L_x_150:
[----:B------:R-:W-:-:S04]  /*3b80*/  UIADD3 UR6, UPT, UPT, UR12, 0x1, URZ ;  /* 0x000000010c067890 */ /* 0x000fc8000fffe0ff */
[----:B------:R-:W-:-:S04]  /*3b90*/  UISETP.NE.AND UP0, UPT, UR6, 0x4, UPT ;  /* 0x000000040600788c */ /* 0x000fc8000bf05270 */
[----:B------:R-:W-:Y:S02]  /*3ba0*/  USEL UR7, URZ, 0x1, UP0 ;  /* 0x00000001ff077887 */ /* 0x000fe40008000000 */
[----:B------:R-:W-:-:S04]  /*3bb0*/  USEL UR6, UR6, URZ, UP0 ;  /* 0x000000ff06067287 */ /* 0x000fc80008000000 */
[----:B------:R-:W-:Y:S01]  /*3bc0*/  ULEA UR5, UR6, UR9, 0x3 ;  /* 0x0000000906057291 */ /* 0x000fe2000f8e18ff */
[----:B------:R-:W-:-:S04]  /*3bd0*/  LOP3.LUT R2, R11, UR7, RZ, 0x3c, !PT ;  /* 0x000000070b027c12 */ /* 0x000fc8000f8e3cff */
[----:B--2---:R-:W-:-:S04]  /*3be0*/  SHF.L.U32 R3, R2, 0x1f, RZ ;  /* 0x0000001f02037819 */ /* 0x004fc800000006ff */
[----:B------:R-:W2:Y:S02]  /*3bf0*/  SYNCS.PHASECHK.TRANS64.TRYWAIT P0, [UR5], R3 ;  /* 0x00000003ff0075a7 */ /* 0x000ea40008001105 */
[----:B--2---:R-:W-:Y:S05]  /*3c00*/  @!P0 BRA `(.L_x_72) ;  /* 0x0000004800948947 */ /* 0x004fea0003800000 */
.L_x_152:
        /* <DEDUP_REMOVED lines=9> */
.L_x_154:
[----:B------:R-:W-:-:S04]  /*3ca0*/  UIADD3 UR6, UPT, UPT, UR6, 0x1, URZ ;  /* 0x0000000106067890 */ /* 0x000fc8000fffe0ff */
[----:B------:R-:W-:-:S04]  /*3cb0*/  UISETP.NE.AND UP0, UPT, UR6, 0x4, UPT ;  /* 0x000000040600788c */ /* 0x000fc8000bf05270 */
[----:B------:R-:W-:Y:S02]  /*3cc0*/  USEL UR5, URZ, 0x1, UP0 ;  /* 0x00000001ff057887 */ /* 0x000fe40008000000 */
[----:B------:R-:W-:-:S04]  /*3cd0*/  USEL UR6, UR6, URZ, UP0 ;  /* 0x000000ff06067287 */ /* 0x000fc80008000000 */
[----:B------:R-:W-:Y:S01]  /*3ce0*/  ULEA UR6, UR6, UR9, 0x3 ;  /* 0x0000000906067291 */ /* 0x000fe2000f8e18ff */
[----:B--2---:R-:W-:-:S04]  /*3cf0*/  LOP3.LUT R3, R2, UR5, RZ, 0x3c, !PT ;  /* 0x0000000502037c12 */ /* 0x004fc8000f8e3cff */
[----:B------:R-:W-:-:S04]  /*3d00*/  SHF.L.U32 R3, R3, 0x1f, RZ ;  /* 0x0000001f03037819 */ /* 0x000fc800000006ff */
[----:B------:R-:W2:Y:S02]  /*3d10*/  SYNCS.PHASECHK.TRANS64.TRYWAIT P0, [UR6], R3 ;  /* 0x00000003ff0075a7 */ /* 0x000ea40008001106 */
[----:B--2---:R-:W-:Y:S05]  /*3d20*/  @!P0 BRA `(.L_x_74) ;  /* 0x00000048007c8947 */ /* 0x004fea0003800000 */
.L_x_156:
[----:B------:R-:W-:Y:S01]  /*3d30*/  NOP ;  /* 0x0000000000007918 */ /* 0x000fe20000000000 */
[----:B--2---:R-:W2:Y:S01]  /*3d40*/  LDS R0, [UR4+0x14] ;  /* 0x00001404ff007984 */ /* 0x004ea20008000800 */
[----:B------:R-:W-:Y:S01]  /*3d50*/  ULOP3.LUT UR6, UR13, 0xffff, URZ, 0xc0, !UPT ;  /* 0x0000ffff0d067892 */ /* 0x000fe2000f8ec0ff */
[----:B------:R-:W-:Y:S01]  /*3d60*/  UMOV UR8, 0xffff ;  /* 0x0000ffff00087882 */ /* 0x000fe20000000000 */
[----:B------:R-:W-:Y:S02]  /*3d70*/  UMOV UR5, 0x1 ;  /* 0x0000000100057882 */ /* 0x000fe40000000000 */
[----:B------:R-:W-:-:S04]  /*3d80*/  USHF.R.U32.HI UR6, URZ, 0x5, UR6 ;  /* 0x00000005ff067899 */ /* 0x000fc80008011606 */
[----:B------:R-:W-:Y:S02]  /*3d90*/  USHF.L.U32 UR8, UR8, UR6, URZ ;  /* 0x0000000608087299 */ /* 0x000fe400080006ff */
[----:B------:R-:W-:-:S04]  /*3da0*/  USHF.L.U32 UR5, UR5, UR6, URZ ;  /* 0x0000000605057299 */ /* 0x000fc800080006ff */
[----:B--2---:R-:W-:-:S04]  /*3db0*/  LOP3.LUT R0, R0, UR8, RZ, 0xc0, !PT ;  /* 0x0000000800007c12 */ /* 0x004fc8000f8ec0ff */
[----:B------:R-:W-:-:S13]  /*3dc0*/  ISETP.NE.AND P0, PT, R0, UR8, PT ;  /* 0x0000000800007c0c */ /* 0x000fda000bf05270 */
[----:B------:R-:W-:Y:S05]  /*3dd0*/  @P0 BRA `(.L_x_75) ;  /* 0x0000000000580947 */ /* 0x000fea0003800000 */
[----:B------:R-:W2:Y:S02]  /*3de0*/  LDS R0, [UR4+0x18] ;  /* 0x00001804ff007984 */ /* 0x000ea40008000800 */
[----:B--2---:R-:W-:-:S04]  /*3df0*/  LOP3.LUT R0, R0, UR5, RZ, 0xc0, !PT ;  /* 0x0000000500007c12 */ /* 0x004fc8000f8ec0ff */
[----:B------:R-:W-:-:S13]  /*3e00*/  ISETP.NE.AND P0, PT, R0, UR5, PT ;  /* 0x0000000500007c0c */ /* 0x000fda000bf05270 */
[----:B------:R-:W-:Y:S05]  /*3e10*/  @P0 BRA `(.L_x_76) ;  /* 0x00000000003c0947 */ /* 0x000fea0003800000 */
[----:B------:R-:W2:Y:S01]  /*3e20*/  S2R R2, SR_LANEID ;  /* 0x0000000000027919 */ /* 0x000ea20000000000 */
[----:B------:R-:W-:Y:S01]  /*3e30*/  ULOP3.LUT UR8, URZ, UR8, URZ, 0x33, !UPT ;  /* 0x00000008ff087292 */ /* 0x000fe2000f8e33ff */
[----:B------:R-:W-:Y:S01]  /*3e40*/  LOP3.LUT R4, RZ, UR5, RZ, 0x33, !PT ;  /* 0x00000005ff047c12 */ /* 0x000fe2000f8e33ff */
[----:B------:R-:W-:Y:S02]  /*3e50*/  VOTEU.ANY UR7, UPT, PT ;  /* 0x0000000000077886 */ /* 0x000fe400038e0100 */
[----:B------:R-:W-:Y:S01]  /*3e60*/  UFLO.U32 UR7, UR7 ;  /* 0x00000007000772bd */ /* 0x000fe200080e0000 */
[----:B------:R-:W3:Y:S01]  /*3e70*/  REDUX UR5, R4 ;  /* 0x00000000040573c4 */ /* 0x000ee20000000000 */
[----:B------:R-:W-:-:S06]  /*3e80*/  IMAD.U32 R0, RZ, RZ, UR8 ;  /* 0x00000008ff007e24 */ /* 0x000fcc000f8e00ff */
[----:B------:R1:W-:Y:S01]  /*3e90*/  UTCATOMSWS.AND URZ, UR8 ;  /* 0x0000000800ff79e3 */ /* 0x0003e20008000000 */
[----:B------:R-:W4:Y:S01]  /*3ea0*/  REDUX UR6, R0 ;  /* 0x00000000000673c4 */ /* 0x000f220000000000 */
[----:B--2---:R-:W-:Y:S01]  /*3eb0*/  ISETP.EQ.U32.AND P0, PT, R2, UR7, PT ;  /* 0x0000000702007c0c */ /* 0x004fe2000bf02070 */
[----:B---3--:R-:W-:Y:S01]  /*3ec0*/  IMAD.U32 R2, RZ, RZ, UR5 ;  /* 0x00000005ff027e24 */ /* 0x008fe2000f8e00ff */
[----:B----4-:R-:W-:-:S11]  /*3ed0*/  MOV R3, UR6 ;  /* 0x0000000600037c02 */ /* 0x010fd60008000f00 */
[----:B------:R1:W-:Y:S04]  /*3ee0*/  @P0 ATOMS.AND RZ, [UR4+0x14], R3 ;  /* 0x00001403ffff098c */ /* 0x0003e8000a800004 */
[----:B------:R1:W-:Y:S01]  /*3ef0*/  @P0 ATOMS.AND RZ, [UR4+0x18], R2 ;  /* 0x00001802ffff098c */ /* 0x0003e2000a800004 */
[----:B------:R-:W-:Y:S05]  /*3f00*/  BRA `(.L_x_77) ;  /* 0x0000000000147947 */ /* 0x000fea0003800000 */
.L_x_76:
[----:B------:R-:W-:Y:S02]  /*3f10*/  MOV R2, 0x3f30 ;  /* 0x00003f3000027802 */ /* 0x000fe40000000f00 */
[----:B-1--45:R-:W-:Y:S05]  /*3f20*/  CALL.REL.NOINC `($__internal_0_$__cuda_sm10x_tcgen05_guardrail_trap_col_being_dealloced_not_returned_by_alloc) ;  /* 0x0000004800987944 */ /* 0x032fea0003c00000 */
[----:B------:R-:W-:Y:S05]  /*3f30*/  BRA `(.L_x_77) ;  /* 0x0000000000087947 */ /* 0x000fea0003800000 */
.L_x_75:
[----:B------:R-:W-:Y:S02]  /*3f40*/  MOV R2, 0x3f60 ;  /* 0x00003f6000027802 */ /* 0x000fe40000000f00 */
[----:B-1--45:R-:W-:Y:S05]  /*3f50*/  CALL.REL.NOINC `($__internal_2_$__cuda_sm10x_tcgen05_guardrail_trap_unallocated_columns_being_dealloced) ;  /* 0x0000004800a47944 */ /* 0x032fea0003c00000 */
.L_x_77:
[----:B------:R-:W-:Y:S01]  /*3f60*/  NOP ;  /* 0x0000000000007918 */ /* 0x000fe20000000000 */
[----:B-1----:R-:W-:Y:S05]  /*3f70*/  EXIT ;  /* 0x000000000000794d */ /* 0x002fea0003800000 */
.L_x_59:
[----:B------:R-:W-:-:S09]  /*3f80*/  UISETP.NE.OR UP2, UPT, UR8, 0x3, !UP2 ;  /* 0x000000030800788c */ /* 0x000fd2000d745670 */
[----:B------:R-:W-:Y:S05]  /*3f90*/  BRA.U UP2, `(.L_x_78) ;  /* 0x0000000d02347547 */ /* 0x000fea000b800000 */
[----:B------:R-:W1:Y:S01]  /*3fa0*/  LDC R0, c[0x0][0xb30] ;  /* 0x0002cc00ff007b82 */ /* 0x000e620000000800 */
[----:B------:R-:W2:Y:S01]  /*3fb0*/  LDCU.64 UR8, c[0x0][0x888] ;  /* 0x00011100ff0877ac */ /* 0x000ea20008000a00 */
[----:B------:R-:W-:Y:S01]  /*3fc0*/  IMAD.MOV.U32 R30, RZ, RZ, 0x1 ;  /* 0x00000001ff1e7424 */ /* 0x000fe200078e00ff */
[----:B------:R-:W-:Y:S01]  /*3fd0*/  CS2R R28, SRZ ;  /* 0x00000000001c7805 */ /* 0x000fe2000001ff00 */
[----:B------:R-:W-:Y:S01]  /*3fe0*/  IMAD.MOV.U32 R25, RZ, RZ, 0x2800 ;  /* 0x00002800ff197424 */ /* 0x000fe200078e00ff */
[----:B------:R-:W4:Y:S03]  /*3ff0*/  LDCU.64 UR4, c[0x0][0x890] ;  /* 0x00011200ff0477ac */ /* 0x000f260008000a00 */
[----:B------:R-:W3:Y:S01]  /*4000*/  LDC R19, c[0x0][0x370] ;  /* 0x0000dc00ff137b82 */ /* 0x000ee20000000800 */
[----:B------:R-:W-:Y:S01]  /*4010*/  UMOV UR7, 0x400 ;  /* 0x0000040000077882 */ /* 0x000fe20000000000 */
[----:B------:R-:W-:-:S02]  /*4020*/  UPLOP3.LUT UP1, UPT, UPT, UPT, UPT, 0x40, 0x4 ;  /* 0x000000000004789c */ /* 0x000fc40003f2e870 */
[----:B------:R-:W-:-:S04]  /*4030*/  ULEA UR7, UR37, UR7, 0x18 ;  /* 0x0000000725077291 */ /* 0x000fc8000f8ec0ff */
[----:B------:R-:W3:Y:S01]  /*4040*/  LDC R2, c[0x0][0xb0c] ;  /* 0x0002c300ff027b82 */ /* 0x000ee20000000800 */
[----:B--2---:R-:W-:Y:S02]  /*4050*/  UISETP.NE.U32.AND UP5, UPT, UR8, URZ, UPT ;  /* 0x000000ff0800728c */ /* 0x004fe4000bfa5070 */
[----:B------:R-:W-:Y:S02]  /*4060*/  UIADD3 UR8, UPT, UPT, UR7, 0xe0, URZ ;  /* 0x000000e007087890 */ /* 0x000fe4000fffe0ff */
[----:B----4-:R-:W-:-:S03]  /*4070*/  UISETP.NE.U32.AND UP6, UPT, UR4, URZ, UPT ;  /* 0x000000ff0400728c */ /* 0x010fc6000bfc5070 */
[----:B------:R-:W2:Y:S01]  /*4080*/  LDC R18, c[0x0][0xb20] ;  /* 0x0002c800ff127b82 */ /* 0x000ea20000000800 */
[----:B-1----:R-:W-:Y:S01]  /*4090*/  ISETP.NE.AND P1, PT, R0, 0x1, PT ;  /* 0x000000010000780c */ /* 0x002fe20003f25270 */
[----:B------:R-:W-:Y:S02]  /*40a0*/  UISETP.NE.AND.EX UP5, UPT, UR9, URZ, UPT, UP5 ;  /* 0x000000ff0900728c */ /* 0x000fe4000bfa5350 */
[----:B------:R-:W-:Y:S02]  /*40b0*/  UPRMT UR37, UR37, 0x654, UR8 ;  /* 0x0000065425257896 */ /* 0x000fe40008000008 */
[----:B------:R-:W-:Y:S02]  /*40c0*/  UISETP.NE.AND.EX UP6, UPT, UR5, URZ, UPT, UP6 ;  /* 0x000000ff0500728c */ /* 0x000fe4000bfc5360 */
[----:B------:R-:W1:Y:S08]  /*40d0*/  LDC.64 R32, c[0x0][0x348] ;  /* 0x0000d200ff207b82 */ /* 0x000e700000000a00 */
[----:B------:R-:W4:Y:S08]  /*40e0*/  LDC.64 R16, c[0x0][0xb10] ;  /* 0x0002c400ff107b82 */ /* 0x000f300000000a00 */
[----:B------:R-:W1:Y:S08]  /*40f0*/  LDC.64 R6, c[0x0][0xb18] ;  /* 0x0002c600ff067b82 */ /* 0x000e700000000a00 */
[----:B------:R-:W1:Y:S08]  /*4100*/  LDC.64 R4, c[0x0][0xb28] ;  /* 0x0002ca00ff047b82 */ /* 0x000e700000000a00 */
[----:B--23--:R-:W1:Y:S02]  /*4110*/  LDC R24, c[0x0][0x374] ;  /* 0x0000dd00ff187b82 */ /* 0x00ce640000000800 */
.L_x_86:
[C---:B------:R-:W-:Y:S02]  /*4120*/  LEA R0, R29.reuse, UR7, 0x3 ;  /* 0x000000071d007c11 */ /* 0x040fe4000f8e18ff */
[----:B------:R-:W-:Y:S02]  /*4130*/  SHF.L.U32 R3, R28, 0x1f, RZ ;  /* 0x0000001f1c037819 */ /* 0x000fe400000006ff */
[----:B------:R-:W-:Y:S02]  /*4140*/  LEA R20, R29, UR7, 0x4 ;  /* 0x000000071d147c11 */ /* 0x000fe4000f8e20ff */
[----:B--2---:R-:W2:Y:S02]  /*4150*/  SYNCS.PHASECHK.TRANS64.TRYWAIT P0, [R0+URZ+0x100], R3 ;  /* 0x00010003000075a7 */ /* 0x004ea400080011ff */
[----:B--2---:R-:W-:Y:S05]  /*4160*/  @!P0 BRA `(.L_x_79) ;  /* 0x0000004400848947 */ /* 0x004fea0003800000 */
.L_x_157:
[----:B------:R-:W-:Y:S01]  /*4170*/  ISETP.GE.AND P0, PT, R92, 0x1, PT ;  /* 0x000000015c00780c */ /* 0x000fe20003f06270 */
[----:B------:R-:W3:Y:S01]  /*4180*/  LDS.128 R20, [R20+0x190] ;  /* 0x0001900014147984 */ /* 0x000ee20000000c00 */
[----:B------:R-:W-:Y:S01]  /*4190*/  ISETP.NE.U32.AND P4, PT, RZ, UR4, PT ;  /* 0x00000004ff007c0c */ /* 0x000fe2000bf85070 */
[----:B--2---:R-:W-:Y:S01]  /*41a0*/  VIADD R0, R0, 0x110 ;  /* 0x0000011000007836 */ /* 0x004fe20000000000 */
[----:B------:R-:W-:Y:S02]  /*41b0*/  SHF.L.U32 R26, R30, 0x1f, RZ ;  /* 0x0000001f1e1a7819 */ /* 0x000fe400000006ff */
[----:B------:R-:W-:Y:S02]  /*41c0*/  ISETP.NE.AND.EX P4, PT, RZ, UR5, PT, P4 ;  /* 0x00000005ff007c0c */ /* 0x000fe4000bf85340 */
[----:B------:R-:W-:Y:S01]  /*41d0*/  PRMT R0, RZ, 0x654, R0 ;  /* 0x00000654ff007816 */ /* 0x000fe20000000000 */
[----:B------:R-:W-:Y:S01]  /*41e0*/  @!PT LDS RZ, [RZ] ;  /* 0x00000000fffff984 */ /* 0x000fe20000000800 */
[----:B------:R-:W-:Y:S01]  /*41f0*/  @!PT LDS RZ, [RZ] ;  /* 0x00000000fffff984 */ /* 0x000fe20000000800 */
[----:B------:R-:W-:Y:S01]  /*4200*/  @!PT LDS RZ, [RZ] ;  /* 0x00000000fffff984 */ /* 0x000fe20000000800 */
[----:B------:R-:W-:Y:S01]  /*4210*/  @!PT LDS RZ, [RZ] ;  /* 0x00000000fffff984 */ /* 0x000fe20000000800 */
[----:B------:R2:W-:Y:S06]  /*4220*/  MEMBAR.ALL.CTA ;  /* 0x0000000000007992 */ /* 0x0005ec0000008000 */
[----:B--2---:R-:W2:Y:S02]  /*4230*/  FENCE.VIEW.ASYNC.S ;  /* 0x00000000000073c6 */ /* 0x004ea40000000000 */
[----:B--2---:R2:W-:Y:S01]  /*4240*/  SYNCS.ARRIVE.TRANS64.RED.A1T0 RZ, [R0+URZ], RZ ;  /* 0x000000ff00ff79a7 */ /* 0x0045e200081004ff */
[----:B---3--:R-:W-:Y:S11]  /*4250*/  LOP3.LUT P3, RZ, R22, 0x1, RZ, 0xc0, !PT ;  /* 0x0000000116ff7812 */ /* 0x008ff6000786c0ff */
[----:B------:R-:W-:Y:S02]  /*4260*/  @!UPT UIADD3 URZ, UPT, UPT, URZ, URZ, URZ ;  /* 0x000000fffffff290 */ /* 0x000fe4000fffe0ff */
[----:B------:R-:W-:Y:S02]  /*4270*/  @P3 MOV R13, R20 ;  /* 0x00000014000d3202 */ /* 0x000fe40000000f00 */
[----:B------:R-:W-:Y:S01]  /*4280*/  @P3 LOP3.LUT R8, R21, 0xffff, RZ, 0xc0, !PT ;  /* 0x0000ffff15083812 */ /* 0x000fe200078ec0ff */
[----:B--2---:R-:W-:Y:S06]  /*4290*/  @!P0 BRA `(.L_x_80) ;  /* 0x0000000000a48947 */ /* 0x004fec0003800000 */
[----:B-1----:R-:W-:Y:S01]  /*42a0*/  IMAD.HI.U32 R31, R24, R7, RZ ;  /* 0x00000007181f7227 */ /* 0x002fe200078e00ff */
[----:B------:R-:W-:Y:S02]  /*42b0*/  ISETP.NE.AND P0, PT, R6, 0x1, PT ;  /* 0x000000010600780c */ /* 0x000fe40003f05270 */
[----:B------:R-:W-:Y:S01]  /*42c0*/  ISETP.NE.AND P2, PT, R92, 0x1, PT ;  /* 0x000000015c00780c */ /* 0x000fe20003f45270 */
[----:B----4-:R-:W-:Y:S01]  /*42d0*/  IMAD.HI.U32 R34, R19, R16, RZ ;  /* 0x0000001013227227 */ /* 0x010fe200078e00ff */
[----:B------:R-:W-:Y:S02]  /*42e0*/  SHF.R.U32.HI R31, RZ, R18, R31 ;  /* 0x00000012ff1f7219 */ /* 0x000fe4000001161f */
[----:B------:R-:W-:Y:S01]  /*42f0*/  ISETP.NE.AND P5, PT, R2, 0x1, PT ;  /* 0x000000010200780c */ /* 0x000fe20003fa5270 */
[----:B------:R-:W-:Y:S01]  /*4300*/  IMAD.HI.U32 R36, R13, R16, RZ ;  /* 0x000000100d247227 */ /* 0x000fe200078e00ff */
[----:B------:R-:W-:Y:S02]  /*4310*/  SHF.R.U32.HI R34, RZ, R17, R34 ;  /* 0x00000011ff227219 */ /* 0x000fe40000011622 */
[----:B------:R-:W-:Y:S01]  /*4320*/  SEL R3, R24, R31, !P0 ;  /* 0x0000001f18037207 */ /* 0x000fe20004000000 */
[C---:B------:R-:W-:Y:S01]  /*4330*/  IMAD.HI.U32 R31, R8.reuse, R7, RZ ;  /* 0x00000007081f7227 */ /* 0x040fe200078e00ff */
[----:B------:R-:W-:Y:S02]  /*4340*/  SEL R11, R19, R34, !P5 ;  /* 0x00000022130b7207 */ /* 0x000fe40006800000 */
[----:B------:R-:W-:Y:S01]  /*4350*/  SHF.R.U32.HI R36, RZ, R17, R36 ;  /* 0x00000011ff247219 */ /* 0x000fe20000011624 */
[----:B------:R-:W-:Y:S01]  /*4360*/  IMAD.HI.U32 R38, R3, R4, RZ ;  /* 0x0000000403267227 */ /* 0x000fe200078e00ff */
[----:B------:R-:W-:Y:S03]  /*4370*/  SHF.R.U32.HI R31, RZ, R18, R31 ;  /* 0x00000012ff1f7219 */ /* 0x000fe6000001161f */
[----:B------:R-:W-:Y:S01]  /*4380*/  IMAD.HI.U32 R34, R11, R4, RZ ;  /* 0x000000040b227227 */ /* 0x000fe200078e00ff */
[----:B------:R-:W-:Y:S02]  /*4390*/  @P2 SHF.R.U32.HI R3, RZ, R5, R38 ;  /* 0x00000005ff032219 */ /* 0x000fe40000011626 */
[----:B------:R-:W-:Y:S02]  /*43a0*/  SEL R9, R8, R31, !P0 ;  /* 0x0000001f08097207 */ /* 0x000fe40004000000 */
[----:B------:R-:W-:Y:S01]  /*43b0*/  @P2 SHF.R.U32.HI R11, RZ, R5, R34 ;  /* 0x00000005ff0b2219 */ /* 0x000fe20000011622 */
[C---:B------:R-:W-:Y:S01]  /*43c0*/  IMAD R10, R92.reuse, R3, RZ ;  /* 0x000000035c0a7224 */ /* 0x040fe200078e02ff */
[----:B------:R-:W-:Y:S01]  /*43d0*/  SEL R3, R13, R36, !P5 ;  /* 0x000000240d037207 */ /* 0x000fe20006800000 */
[C---:B------:R-:W-:Y:S03]  /*43e0*/  IMAD.HI.U32 R14, R9.reuse, R4, RZ ;  /* 0x00000004090e7227 */ /* 0x040fe600078e00ff */
[----:B------:R-:W-:Y:S01]  /*43f0*/  ISETP.GE.AND P0, PT, R9, R10, PT ;  /* 0x0000000a0900720c */ /* 0x000fe20003f06270 */
[C---:B------:R-:W-:Y:S01]  /*4400*/  IMAD R12, R92.reuse, R11, RZ ;  /* 0x0000000b5c0c7224 */ /* 0x040fe200078e02ff */
[-C--:B------:R-:W-:Y:S04]  /*4410*/  SHF.R.U32.HI R14, RZ, R5.reuse, R14 ;  /* 0x00000005ff0e7219 */ /* 0x080fe8000001160e */
[----:B------:R-:W-:Y:S02]  /*4420*/  ISETP.GE.OR P0, PT, R3, R12, P0 ;  /* 0x0000000c0300720c */ /* 0x000fe40000706670 */
[----:B------:R-:W-:Y:S05]  /*4430*/  SEL R15, R9, R14, !P2 ;  /* 0x0000000e090f7207 */ /* 0x000fea0005000000 */
[----:B------:R-:W-:Y:S04]  /*4440*/  IMAD.MOV R14, RZ, RZ, -R15 ;  /* 0x000000ffff0e7224 */ /* 0x000fe800078e0a0f */
[----:B------:R-:W-:Y:S02]  /*4450*/  IMAD R14, R92, R14, R9 ;  /* 0x0000000e5c0e7224 */ /* 0x000fe400078e0209 */
[C---:B------:R-:W-:Y:S05]  /*4460*/  @!P0 IMAD.HI.U32 R10, R3.reuse, R4, RZ ;  /* 0x00000004030a8227 */ /* 0x040fea00078e00ff */
[----:B------:R-:W-:Y:S04]  /*4470*/  @!P0 SHF.R.U32.HI R10, RZ, R5, R10 ;  /* 0x00000005ff0a8219 */ /* 0x000fe8000001160a */
[----:B------:R-:W-:Y:S01]  /*4480*/  @!P0 SEL R0, R3, R10, !P2 ;  /* 0x0000000a03008207 */ /* 0x000fe20005000000 */
[----:B------:R-:W-:Y:S03]  /*4490*/  IMAD.MOV R10, RZ, RZ, -R3 ;  /* 0x000000ffff0a7224 */ /* 0x000fe600078e0a03 */
[----:B------:R-:W-:Y:S01]  /*44a0*/  @!P0 IADD3 R15, PT, PT, R15, -R0, RZ ;  /* 0x800000000f0f8210 */ /* 0x000fe20007ffe0ff */
[----:B------:R-:W-:Y:S01]  /*44b0*/  @!P0 IMAD R0, R11, R14, R0 ;  /* 0x0000000e0b008224 */ /* 0x000fe200078e0200 */
[----:B------:R-:W-:Y:S01]  /*44c0*/  IADD3 R11, PT, PT, -R9, RZ, RZ ;  /* 0x000000ff090b7210 */ /* 0x000fe20007ffe1ff */
[----:B------:R-:W-:Y:S02]  /*44d0*/  IMAD R13, R2, R10, R13 ;  /* 0x0000000a020d7224 */ /* 0x000fe400078e020d */
[----:B------:R-:W-:Y:S02]  /*44e0*/  @!P0 IMAD R9, R15, R92, R3 ;  /* 0x0000005c0f098224 */ /* 0x000fe400078e0203 */
[----:B------:R-:W-:Y:S02]  /*44f0*/  @!P0 IMAD.MOV.U32 R3, RZ, RZ, R0 ;  /* 0x000000ffff038224 */ /* 0x000fe400078e0000 */
[----:B------:R-:W-:Y:S02]  /*4500*/  IMAD R8, R6, R11, R8 ;  /* 0x0000000b06087224 */ /* 0x000fe400078e0208 */
[----:B------:R-:W-:Y:S02]  /*4510*/  IMAD R13, R3, R2, R13 ;  /* 0x00000002030d7224 */ /* 0x000fe400078e020d */
[----:B------:R-:W-:Y:S02]  /*4520*/  IMAD R8, R9, R6, R8 ;  /* 0x0000000609087224 */ /* 0x000fe400078e0208 */
.L_x_80:
[----:B------:R-:W-:Y:S05]  /*4530*/  BRA.U UP1, `(.L_x_81) ;  /* 0x0000000101107547 */ /* 0x000fea000b800000 */
[----:B------:R-:W-:Y:S04]  /*4540*/  MOV R0, UR6 ;  /* 0x0000000600007c02 */ /* 0x000fe80008000f00 */
[----:B------:R-:W-:Y:S04]  /*4550*/  SHF.L.U32 R3, R0, 0x1f, RZ ;  /* 0x0000001f00037819 */ /* 0x000fe800000006ff */
[----:B------:R-:W2:Y:S02]  /*4560*/  SYNCS.PHASECHK.TRANS64.TRYWAIT P0, [UR7+0xf8], R3 ;  /* 0x0000f803ff0075a7 */ /* 0x000ea40008001107 */
[----:B--2---:R-:W-:Y:S05]  /*4570*/  @!P0 BRA `(.L_x_82) ;  /* 0x0000004000948947 */ /* 0x004fea0003800000 */
.L_x_81:
[----:B------:R-:W-:Y:S05]  /*4580*/  BRA.U !UP6, `(.L_x_83) ;  /* 0x000000010e347547 */ /* 0x000fea000b800000 */
[----:B------:R-:W-:Y:S01]  /*4590*/  UPLOP3.LUT UP0, UPT, UPT, UPT, UP5, 0x80, 0x8 ;  /* 0x000000000008789c */ /* 0x000fe20003f0f050 */
[----:B--2---:R-:W-:Y:S02]  /*45a0*/  HFMA2 R0, -RZ, RZ, 0, 5.9604644775390625e-08 ;  /* 0x00000001ff007431 */ /* 0x004fe400000001ff */
[----:B------:R-:W-:Y:S03]  /*45b0*/  IMAD.MOV.U32 R200, RZ, RZ, 0x1 ;  /* 0x00000001ffc87424 */ /* 0x000fe600078e00ff */
[----:B------:R-:W-:Y:S05]  /*45c0*/  PLOP3.LUT P0, PT, PT, PT, UP0, 0x80, 0x8 ;  /* 0x000000000008781c */ /* 0x000fea0003f0f008 */
[----:B------:R-:W2:Y:S01]  /*45d0*/  @UP0 LDCU.64 UR10, c[0x0][0x888] ;  /* 0x00011100ff0a07ac */ /* 0x000ea20008000a00 */
[----:B------:R-:W-:Y:S07]  /*45e0*/  @UP0 UIMAD UR8, UR36, UR4, URZ ;  /* 0x00000004240802a4 */ /* 0x000fee000f8e02ff */
[----:B------:R-:W-:Y:S01]  /*45f0*/  @!P0 PRMT R200, R0, 0x7610, R200 ;  /* 0x0000761000c88816 */ /* 0x000fe200000000c8 */
[----:B--2---:R-:W-:Y:S03]  /*4600*/  @UP0 UIMAD.WIDE UR10, UR8, 0x4, UR10 ;  /* 0x00000004080a08a5 */ /* 0x004fe6000f8e020a */
[----:B------:R-:W2:Y:S03]  /*4610*/  @!UP0 LDCU UR8, c[0x0][0x880] ;  /* 0x00011000ff0887ac */ /* 0x000ea60008000800 */
[----:B------:R-:W-:Y:S01]  /*4620*/  IMAD.U32 R10, RZ, RZ, UR10 ;  /* 0x0000000aff0a7e24 */ /* 0x000fe2000f8e00ff */
[----:B------:R-:W-:Y:S05]  /*4630*/  MOV R11, UR11 ;  /* 0x0000000b000b7c02 */ /* 0x000fea0008000f00 */
[----:B-----5:R3:W5:Y:S02]  /*4640*/  @P0 LDG.E R101, desc[UR46][R10.64] ;  /* 0x0000002e0a650981 */ /* 0x020764000c1e1900 */
[----:B--23--:R-:W-:Y:S07]  /*4650*/  @!P0 IMAD.U32 R101, RZ, RZ, UR8 ;  /* 0x00000008ff658e24 */ /* 0x00cfee000f8e00ff */
.L_x_83:
[----:B-----5:R-:W-:Y:S01]  /*4660*/  @!P4 FSETP.EQ.AND P5, PT, R101, RZ, PT ;  /* 0x000000ff6500c20b */ /* 0x020fe20003fa2000 */
[----:B------:R-:W-:Y:S01]  /*4670*/  @!UPT UIADD3 URZ, UPT, UPT, URZ, URZ, URZ ;  /* 0x000000fffffff290 */ /* 0x000fe2000fffe0ff */
[----:B------:R-:W-:Y:S11]  /*4680*/  @!P4 BRA `(.L_x_84) ;  /* 0x000000000014c947 */ /* 0x000ff60003800000 */
[----:B------:R-:W-:Y:S02]  /*4690*/  LOP3.LUT P0, RZ, R200, 0xff, RZ, 0xc0, !PT ;  /* 0x000000ffc8ff7812 */ /* 0x000fe4000780c0ff */
[----:B------:R-:W-:Y:S04]  /*46a0*/  PLOP3.LUT P5, PT, PT, PT, UP0, 0x80, 0x8 ;  /* 0x000000000008781c */ /* 0x000fe80003faf008 */
[----:B------:R-:W-:Y:S07]  /*46b0*/  PLOP3.LUT P5, PT, P5, PT, PT, 0x8, 0x80 ;  /* 0x000000000080781c */ /* 0x000fee0002fae170 */
[----:B------:R-:W-:Y:S11]  /*46c0*/  @P0 FSETP.EQ.AND P5, PT, R101, RZ, PT ;  /* 0x000000ff6500020b */ /* 0x000ff60003fa2000 */
[----:B------:R-:W-:Y:S02]  /*46d0*/  @!UPT UIADD3 URZ, UPT, UPT, URZ, URZ, URZ ;  /* 0x000000fffffff290 */ /* 0x000fe4000fffe0ff */
.L_x_84:
[----:B------:R-:W3:Y:S01]  /*46e0*/  SYNCS.PHASECHK.TRANS64.TRYWAIT P4, [UR7+0xe8], R26 ;  /* 0x0000e81aff0075a7 */ /* 0x000ee20008081107 */
[----:B------:R-:W-:Y:S01]  /*46f0*/  @P3 SHF.R.U32.HI R27, RZ, 0x10, R21 ;  /* 0x00000010ff1b3819 */ /* 0x000fe20000011615 */
[----:B------:R-:W-:Y:S01]  /*4700*/  VIADD R29, R29, 0x1 ;  /* 0x000000011d1d7836 */ /* 0x000fe20000000000 */
[----:B------:R-:W5:Y:S08]  /*4710*/  LDC.64 R14, c[0x0][0xb10] ;  /* 0x0002c400ff0e7b82 */ /* 0x000f700000000a00 */
[----:B------:R-:W1:Y:S08]  /*4720*/  LDC.64 R10, c[0x0][0xb18] ;  /* 0x0002c600ff0a7b82 */ /* 0x000e700000000a00 */
[----:B--2---:R-:W2:Y:S08]  /*4730*/  @!P1 LDC R0, c[0x0][0xb20] ;  /* 0x0002c800ff009b82 */ /* 0x004eb00000000800 */
[----:B------:R-:W4:Y:S01]  /*4740*/  @!P1 LDC R3, c[0x0][0xb0c] ;  /* 0x0002c300ff039b82 */ /* 0x000f220000000800 */
[----:B-----5:R-:W-:Y:S05]  /*4750*/  @!P1 IMAD.HI.U32 R14, R13, R14, RZ ;  /* 0x0000000e0d0e9227 */ /* 0x020fea00078e00ff */
[----:B------:R-:W-:Y:S01]  /*4760*/  @!P1 SHF.R.U32.HI R14, RZ, R15, R14 ;  /* 0x0000000fff0e9219 */ /* 0x000fe2000001160e */
[----:B-1----:R-:W-:Y:S01]  /*4770*/  @!P1 IMAD.HI.U32 R11, R8, R11, RZ ;  /* 0x0000000b080b9227 */ /* 0x002fe200078e00ff */
[----:B------:R-:W-:Y:S04]  /*4780*/  @!P1 ISETP.NE.AND P0, PT, R10, 0x1, PT ;  /* 0x000000010a00980c */ /* 0x000fe80003f05270 */
[----:B--2---:R-:W-:Y:S02]  /*4790*/  @!P1 SHF.R.U32.HI R9, RZ, R0, R11 ;  /* 0x00000000ff099219 */ /* 0x004fe4000001160b */
[----:B----4-:R-:W-:Y:S02]  /*47a0*/  @!P1 ISETP.NE.AND P2, PT, R3, 0x1, PT ;  /* 0x000000010300980c */ /* 0x010fe40003f45270 */
[----:B------:R-:W-:Y:S02]  /*47b0*/  @!P1 SEL R9, R8, R9, !P0 ;  /* 0x0000000908099207 */ /* 0x000fe40004000000 */
[----:B------:R-:W-:Y:S02]  /*47c0*/  ELECT P0, URZ, PT ;  /* 0x0000000000ff782f */ /* 0x000fe40003800000 */
[----:B------:R-:W-:Y:S05]  /*47d0*/  @!P1 SEL R14, R13, R14, !P2 ;  /* 0x0000000e0d0e9207 */ /* 0x000fea0005000000 */
[----:B------:R-:W-:Y:S02]  /*47e0*/  @!P1 IMAD.IADD R0, R9, 0x1, -R14 ;  /* 0x0000000109009824 */ /* 0x000fe400078e0a0e */
[----:B------:R-:W-:Y:S02]  /*47f0*/  @!P1 IMAD.IADD R9, R14, 0x1, -R9 ;  /* 0x000000010e099824 */ /* 0x000fe400078e0a09 */
[----:B------:R-:W-:Y:S02]  /*4800*/  @!P1 IMAD R13, R0, R3, R13 ;  /* 0x00000003000d9224 */ /* 0x000fe400078e020d */
[----:B------:R-:W-:Y:S01]  /*4810*/  @!P1 IMAD R8, R9, R10, R8 ;  /* 0x0000000a09089224 */ /* 0x000fe200078e0208 */
[----:B---3--:R-:W-:Y:S06]  /*4820*/  @!P4 BRA `(.L_x_85) ;  /* 0x000000400000c947 */ /* 0x008fec0003800000 */
.L_x_160:
[----:B------:R-:W-:Y:S01]  /*4830*/  PLOP3.LUT P5, PT, P5, P0, PT, 0xf2, 0x2f ;  /* 0x00000000002f781c */ /* 0x000fe20002fa1e72 */
[----:B------:R-:W-:Y:S01]  /*4840*/  UMOV UR14, 0x0 ;  /* 0x00000000000e7882 */ /* 0x000fe20000000000 */
[----:B------:R-:W-:Y:S01]  /*4850*/  UMOV UR15, 0x10000000 ;  /* 0x10000000000f7882 */ /* 0x000fe20000000000 */
[----:B------:R-:W-:Y:S01]  /*4860*/  UMOV UR44, UR36 ;  /* 0x00000024002c7c82 */ /* 0x000fe20008000000 */
[----:B------:R-:W-:Y:S01]  /*4870*/  UMOV UR28, UR36 ;  /* 0x00000024001c7c82 */ /* 0x000fe20008000000 */
[----:B------:R-:W-:Y:S01]  /*4880*/  UMOV UR20, UR36 ;  /* 0x0000002400147c82 */ /* 0x000fe20008000000 */
[----:B------:R-:W-:Y:S01]  /*4890*/  UMOV UR12, UR36 ;  /* 0x00000024000c7c82 */ /* 0x000fe20008000000 */
[----:B------:R-:W-:Y:S06]  /*48a0*/  LOP3.LUT R30, R30, 0x1, RZ, 0x3c, !PT ;  /* 0x000000011e1e7812 */ /* 0x000fec00078e3cff */
[----:B-1----:R-:W-:Y:S01]  /*48b0*/  @!P5 IADD3 R3, P0, PT, R32, 0x580, RZ ;  /* 0x000005802003d810 */ /* 0x002fe20007f1e0ff */
[----:B------:R-:W-:Y:S01]  /*48c0*/  @!P5 IMAD R191, R191, 0xa0, RZ ;  /* 0x000000a0bfbfd824 */ /* 0x000fe200078e02ff */
[----:B------:R-:W-:Y:S01]  /*48d0*/  VOTEU.ALL UP4, P5 ;  /* 0x0000000000ff7886 */ /* 0x000fe20002880000 */
[----:B------:R-:W-:Y:S01]  /*48e0*/  @!P5 IMAD.SHL.U32 R201, R201, 0x40, RZ ;  /* 0x00000040c9c9d824 */ /* 0x000fe200078e00ff */
[----:B------:R-:W-:Y:S01]  /*48f0*/  @!P5 R2UR UR9, R3 ;  /* 0x000000000309d2ca */ /* 0x000fe200000e0000 */
[----:B------:R-:W-:Y:S01]  /*4900*/  @!P5 IMAD.X R0, RZ, RZ, R33, P0 ;  /* 0x000000ffff00d224 */ /* 0x000fe200000e0621 */
[----:B------:R-:W-:Y:S01]  /*4910*/  @!P5 R2UR UR42, R191 ;  /* 0x00000000bf2ad2ca */ /* 0x000fe200000e0000 */
[----:B------:R-:W-:Y:S01]  /*4920*/  @!UP4 UIADD3 UR41, UPT, UPT, UR7, 0xe0, URZ ;  /* 0x000000e00729c890 */ /* 0x000fe2000fffe0ff */
[----:B------:R-:W-:Y:S01]  /*4930*/  @!P5 R2UR UR43, R201 ;  /* 0x00000000c92bd2ca */ /* 0x000fe200000e0000 */
[----:B------:R-:W-:Y:S01]  /*4940*/  @!UP4 UIADD3 UR40, UPT, UPT, UR7, 0x200, URZ ;  /* 0x000002000728c890 */ /* 0x000fe2000fffe0ff */
[----:B------:R-:W-:Y:S01]  /*4950*/  @!P5 R2UR UR8, R0 ;  /* 0x000000000008d2ca */ /* 0x000fe200000e0000 */
[----:B------:R-:W-:Y:S01]  /*4960*/  VOTEU.ALL UP3, P5 ;  /* 0x0000000000ff7886 */ /* 0x000fe20002860000 */
[----:B------:R-:W-:Y:S01]  /*4970*/  @!UP4 UIADD3 UR32, UPT, UPT, UR7, 0xa00, URZ ;  /* 0x00000a000720c890 */ /* 0x000fe2000fffe0ff */
[----:B------:R-:W-:Y:S01]  /*4980*/  ISETP.NE.AND P0, PT, R29, 0x2, PT ;  /* 0x000000021d00780c */ /* 0x000fe20003f05270 */
[----:B------:R-:W-:Y:S01]  /*4990*/  VOTEU.ALL UP2, P5 ;  /* 0x0000000000ff7886 */ /* 0x000fe20002840000 */
[----:B------:R-:W-:Y:S01]  /*49a0*/  UMOV UR33, UR41 ;  /* 0x0000002900217c82 */ /* 0x000fe20008000000 */
[----:B------:R-:W-:Y:S01]  /*49b0*/  @!UP4 UIADD3 UR24, UPT, UPT, UR7, 0x1200, URZ ;  /* 0x000012000718c890 */ /* 0x000fe2000fffe0ff */
[----:B------:R-:W-:Y:S01]  /*49c0*/  IMAD.U32 R10, RZ, RZ, UR9 ;  /* 0x00000009ff0a7e24 */ /* 0x000fe2000f8e00ff */
[----:B------:R-:W-:Y:S01]  /*49d0*/  VOTEU.ALL UP1, P5 ;  /* 0x0000000000ff7886 */ /* 0x000fe20002820000 */
[----:B------:R-:W-:Y:S01]  /*49e0*/  @!UP4 UIADD3 UR34, UPT, UPT, UR42, 0x20, URZ ;  /* 0x000000202a22c890 */ /* 0x000fe2000fffe0ff */
[----:B------:R-:W-:Y:S01]  /*49f0*/  SEL R3, RZ, 0x1, P0 ;  /* 0x00000001ff037807 */ /* 0x000fe20000000000 */
[----:B------:R-:W-:Y:S01]  /*4a00*/  UMOV UR35, UR43 ;  /* 0x0000002b00237c82 */ /* 0x000fe20008000000 */
[----:B------:R-:W-:Y:S01]  /*4a10*/  @!P5 R2UR UR22, R10 ;  /* 0x000000000a16d2ca */ /* 0x000fe200000e0000 */
[----:B------:R-:W-:Y:S01]  /*4a20*/  IMAD.U32 R11, RZ, RZ, UR8 ;  /* 0x00000008ff0b7e24 */ /* 0x000fe2000f8e00ff */
[----:B------:R-:W-:Y:S01]  /*4a30*/  @!UP4 UIADD3 UR26, UPT, UPT, UR42, 0x40, URZ ;  /* 0x000000402a1ac890 */ /* 0x000fe2000fffe0ff */
[----:B------:R-:W-:Y:S01]  /*4a40*/  LOP3.LUT R28, R28, R3, RZ, 0x3c, !PT ;  /* 0x000000031c1c7212 */ /* 0x000fe200078e3cff */
[----:B------:R-:W-:Y:S01]  /*4a50*/  UMOV UR25, UR41 ;  /* 0x0000002900197c82 */ /* 0x000fe20008000000 */
[----:B------:R-:W-:Y:S01]  /*4a60*/  UMOV UR27, UR43 ;  /* 0x0000002b001b7c82 */ /* 0x000fe20008000000 */
[----:B------:R-:W-:Y:S01]  /*4a70*/  @!P5 R2UR UR23, R11 ;  /* 0x000000000b17d2ca */ /* 0x000fe200000e0000 */
[----:B------:R-:W-:Y:S01]  /*4a80*/  @!UP4 UIADD3 UR16, UPT, UPT, UR7, 0x1a00, URZ ;  /* 0x00001a000710c890 */ /* 0x000fe2000fffe0ff */
[----:B------:R-:W-:Y:S01]  /*4a90*/  SEL R29, R29, RZ, P0 ;  /* 0x000000ff1d1d7207 */ /* 0x000fe20000000000 */
[----:B------:R-:W-:Y:S01]  /*4aa0*/  @!UP4 UIADD3 UR18, UPT, UPT, UR42, 0x60, URZ ;  /* 0x000000602a12c890 */ /* 0x000fe2000fffe0ff */
[----:B------:R-:W-:Y:S01]  /*4ab0*/  IMAD.IADD R191, R8, 0x1, R179 ;  /* 0x0000000108bf7824 */ /* 0x000fe200078e02b3 */
[----:B------:R-:W-:Y:S01]  /*4ac0*/  UMOV UR17, UR41 ;  /* 0x0000002900117c82 */ /* 0x000fe20008000000 */
[----:B------:R-:W-:Y:S01]  /*4ad0*/  UMOV UR19, UR43 ;  /* 0x0000002b00137c82 */ /* 0x000fe20008000000 */
[----:B------:R-:W-:Y:S01]  /*4ae0*/  @!UP4 UIADD3 UR8, UPT, UPT, UR7, 0x2200, URZ ;  /* 0x000022000708c890 */ /* 0x000fe2000fffe0ff */
[----:B------:R-:W-:Y:S01]  /*4af0*/  IMAD.IADD R201, R13, 0x1, R190 ;  /* 0x000000010dc97824 */ /* 0x000fe200078e02be */
[----:B------:R-:W-:Y:S01]  /*4b00*/  @!UP4 UIADD3 UR10, UPT, UPT, UR42, 0x80, URZ ;  /* 0x000000802a0ac890 */ /* 0x000fe2000fffe0ff */
[----:B------:R-:W-:Y:S01]  /*4b10*/  UMOV UR9, UR41 ;  /* 0x0000002900097c82 */ /* 0x000fe20008000000 */
[----:B------:R-:W-:Y:S02]  /*4b20*/  UMOV UR11, UR43 ;  /* 0x0000002b000b7c82 */ /* 0x000fe40008000000 */
[----:B------:R-:W-:Y:S01]  /*4b30*/  @!UP3 UTMALDG.3D [UR40], [UR22], desc[UR14] ;  /* 0x00000e281600b5b4 */ /* 0x000fe20008011000 */
[----:B------:R1:W-:Y:S01]  /*4b40*/  @!UP2 UTMALDG.3D [UR32], [UR22], desc[UR14] ;  /* 0x00000e201600a5b4 */ /* 0x0003e20008011000 */
[----:B------:R-:W-:Y:S01]  /*4b50*/  VOTEU.ALL UP2, P5 ;  /* 0x0000000000ff7886 */ /* 0x000fe20002840000 */
[----:B------:R2:W-:Y:S01]  /*4b60*/  @!UP1 UTMALDG.3D [UR24], [UR22], desc[UR14] ;  /* 0x00000e18160095b4 */ /* 0x0005e20008011000 */
[----:B------:R-:W-:Y:S03]  /*4b70*/  VOTEU.ALL UP1, P5 ;  /* 0x0000000000ff7886 */ /* 0x000fe60002820000 */
[----:B------:R2:W-:Y:S02]  /*4b80*/  @!UP2 UTMALDG.3D [UR16], [UR22], desc[UR14] ;  /* 0x00000e101600a5b4 */ /* 0x0005e40008011000 */
[----:B------:R2:W-:Y:S01]  /*4b90*/  @!UP1 UTMALDG.3D [UR8], [UR22], desc[UR14] ;  /* 0x00000e08160095b4 */ /* 0x0005e20008011000 */
[----:B------:R2:W-:Y:S01]  /*4ba0*/  @!P5 SYNCS.ARRIVE.TRANS64.RED.A0TR RZ, [UR7+0xe0], R25 ;  /* 0x0000e019ffffd9a7 */ /* 0x0005e20008300407 */
[----:B------:R-:W-:Y:S01]  /*4bb0*/  UPLOP3.LUT UP1, UPT, UPT, UPT, UPT, 0x80, 0x8 ;  /* 0x000000000008789c */ /* 0x000fe20003f2f070 */
[----:B-1----:R-:W-:Y:S01]  /*4bc0*/  @P3 R2UR UR36, R27 ;  /* 0x000000001b2432ca */ /* 0x002fe200000e0000 */
[----:B------:R-:W-:Y:S01]  /*4bd0*/  SYNCS.ARRIVE.TRANS64.RED.A1T0 RZ, [UR37], RZ ;  /* 0x000000ffffff79a7 */ /* 0x000fe20008100425 */
[----:B------:R-:W-:Y:S02]  /*4be0*/  @!UPT UIADD3 URZ, UPT, UPT, URZ, URZ, URZ ;  /* 0x000000fffffff290 */ /* 0x000fe4000fffe0ff */
[----:B------:R-:W-:Y:S11]  /*4bf0*/  @P3 BRA `(.L_x_86) ;  /* 0xfffffff400483947 */ /* 0x000ff6000383ffff */
[----:B------:R-:W-:Y:S07]  /*4c00*/  MOV R0, UR7 ;  /* 0x0000000700007c02 */ /* 0x000fee0008000f00 */
.L_x_87:
[----:B-1----:R-:W-:-:S04]  /*4c10*/  SHF.L.U32 R3, R30, 0x1f, RZ ;  /* 0x0000001f1e037819 */ /* 0x002fc800000006ff */
[----:B------:R1:W3:Y:S03]  /*4c20*/  SYNCS.PHASECHK.TRANS64.TRYWAIT P0, [R0+URZ+0xe8], R3 ;  /* 0x0000e803000075a7 */ /* 0x0002e600080011ff */
[----:B---3--:R-:W-:Y:S05]  /*4c30*/  @!P0 NANOSLEEP.SYNCS 0x989680 ;  /* 0x009896800000895d */ /* 0x008fea0003900000 */
[----:B------:R-:W3:Y:S02]  /*4c40*/  @!P0 SYNCS.PHASECHK.TRANS64 P0, [R0+URZ+0xe8], R3 ;  /* 0x0000e803000085a7 */ /* 0x000ee400080010ff */
[----:B--23--:R-:W-:Y:S05]  /*4c50*/  @P0 EXIT ;  /* 0x000000000000094d */ /* 0x00cfea0003800000 */
[----:B------:R-:W-:Y:S05]  /*4c60*/  BRA `(.L_x_87) ;  /* 0xfffffffc00e87947 */ /* 0x000fea000383ffff */
.L_x_78:
[----:B------:R-:W-:-:S06]  /*4c70*/  UISETP.GE.AND UP1, UPT, UR8, 0x4, UPT ;  /* 0x000000040800788c */ /* 0x000fcc000bf26270 */
[----:B------:R-:W-:-:S13]  /*4c80*/  PLOP3.LUT P0, PT, PT, PT, UP1, 0x80, 0x8 ;  /* 0x000000000008781c */ /* 0x000fda0003f0f018 */
[----:B------:R-:W-:Y:S05]  /*4c90*/  @!P0 EXIT ;  /* 0x000000000000894d */ /* 0x000fea0003800000 */
[----:B------:R-:W-:Y:S01]  /*4ca0*/  BAR.SYNC.DEFER_BLOCKING 0x6, 0xa0 ;  /* 0x0182800000007b1d */ /* 0x000fe20000010000 */
[C---:B------:R-:W-:Y:S01]  /*4cb0*/  IMAD.SHL.U32 R5, R205.reuse, 0x20, RZ ;  /* 0x00000020cd057824 */ /* 0x040fe200078e00ff */
[----:B------:R-:W-:Y:S01]  /*4cc0*/  CS2R R214, SRZ ;  /* 0x0000000000d67805 */ /* 0x000fe2000001ff00 */
[C---:B------:R-:W-:Y:S02]  /*4cd0*/  IMAD.SHL.U32 R0, R205.reuse, 0x10, RZ ;  /* 0x00000010cd007824 */ /* 0x040fe400078e00ff */
[----:B------:R-:W-:Y:S01]  /*4ce0*/  IMAD.SHL.U32 R206, R205, 0x4, RZ ;  /* 0x00000004cdce7824 */ /* 0x000fe200078e00ff */
[----:B------:R-:W-:Y:S02]  /*4cf0*/  UMOV UR41, 0x400 ;  /* 0x0000040000297882 */ /* 0x000fe40000000000 */
[----:B------:R-:W1:Y:S01]  /*4d00*/  LDC R203, c[0x0][0x370] ;  /* 0x0000dc00ffcb7b82 */ /* 0x000e620000000800 */
[----:B------:R-:W-:Y:S01]  /*4d10*/  ULEA UR41, UR37, UR41, 0x18 ;  /* 0x0000002925297291 */ /* 0x000fe2000f8ec0ff */
[----:B------:R-:W-:Y:S01]  /*4d20*/  LOP3.LUT R2, R5, 0x80, RZ, 0xc0, !PT ;  /* 0x0000008005027812 */ /* 0x000fe200078ec0ff */
[----:B------:R-:W-:Y:S01]  /*4d30*/  IMAD.MOV.U32 R96, RZ, RZ, RZ ;  /* 0x000000ffff607224 */ /* 0x000fe200078e00ff */
[----:B------:R-:W-:Y:S01]  /*4d40*/  LOP3.LUT R0, R0, 0x600, RZ, 0xc0, !PT ;  /* 0x0000060000007812 */ /* 0x000fe200078ec0ff */
[----:B------:R-:W-:Y:S01]  /*4d50*/  UIADD3 UR4, UPT, UPT, UR41, 0x2a00, URZ ;  /* 0x00002a0029047890 */ /* 0x000fe2000fffe0ff */
[----:B------:R-:W-:Y:S01]  /*4d60*/  LOP3.LUT R7, R2, 0x10, R205, 0xf8, !PT ;  /* 0x0000001002077812 */ /* 0x000fe200078ef8cd */
[----:B------:R-:W-:Y:S01]  /*4d70*/  IMAD.U32 R2, R205, 0x10000, RZ ;  /* 0x00010000cd027824 */ /* 0x000fe200078e00ff */
[----:B------:R-:W2:Y:S01]  /*4d80*/  LDC R94, c[0x0][0xb0c] ;  /* 0x0002c300ff5e7b82 */ /* 0x000ea20000000800 */
[--C-:B------:R-:W-:Y:S01]  /*4d90*/  LOP3.LUT R0, R0, 0x60, R5.reuse, 0xf8, !PT ;  /* 0x0000006000007812 */ /* 0x100fe200078ef805 */
[----:B------:R-:W-:Y:S01]  /*4da0*/  IMAD.MOV.U32 R218, RZ, RZ, RZ ;  /* 0x000000ffffda7224 */ /* 0x000fe200078e00ff */
[----:B------:R-:W-:Y:S01]  /*4db0*/  LOP3.LUT R206, R7, 0x10, R206, 0x78, !PT ;  /* 0x0000001007ce7812 */ /* 0x000fe200078e78ce */
[----:B------:R-:W-:Y:S01]  /*4dc0*/  IMAD.MOV.U32 R213, RZ, RZ, RZ ;  /* 0x000000ffffd57224 */ /* 0x000fe200078e00ff */
[----:B------:R-:W-:Y:S01]  /*4dd0*/  LOP3.LUT R2, R2, 0x600000, RZ, 0xc0, !PT ;  /* 0x0060000002027812 */ /* 0x000fe200078ec0ff */
[----:B------:R-:W-:Y:S01]  /*4de0*/  IMAD.U32 R216, RZ, RZ, UR4 ;  /* 0x00000004ffd87e24 */ /* 0x000fe2000f8e00ff */
[----:B------:R-:W-:Y:S01]  /*4df0*/  LOP3.LUT R5, R0, 0x100, R5, 0xf8, !PT ;  /* 0x0000010000057812 */ /* 0x000fe200078ef805 */
[----:B------:R-:W4:Y:S01]  /*4e00*/  LDC R202, c[0x0][0xb20] ;  /* 0x0002c800ffca7b82 */ /* 0x000f220000000800 */
[----:B------:R-:W3:Y:S01]  /*4e10*/  LDS R3, [UR41+0x1b0] ;  /* 0x0001b029ff037984 */ /* 0x000ee20008000800 */
[----:B------:R-:W1:Y:S01]  /*4e20*/  LDCU.64 UR44, c[0x0][0x348] ;  /* 0x00006900ff2c77ac */ /* 0x000e620008000a00 */
[----:B------:R-:W-:Y:S01]  /*4e30*/  LOP3.LUT R206, R5, R206, RZ, 0xfc, !PT ;  /* 0x000000ce05ce7212 */ /* 0x000fe200078efcff */
[----:B------:R-:W1:Y:S04]  /*4e40*/  LDCU.64 UR38, c[0x0][0x888] ;  /* 0x00011100ff2677ac */ /* 0x000e680008000a00 */
[----:B------:R-:W1:Y:S01]  /*4e50*/  LDC R93, c[0x0][0xb30] ;  /* 0x0002cc00ff5d7b82 */ /* 0x000e620000000800 */
[----:B------:R-:W-:-:S07]  /*4e60*/  UIADD3 UR40, UPT, UPT, UR41, 0x200, URZ ;  /* 0x0000020029287890 */ /* 0x000fce000fffe0ff */
[----:B------:R-:W1:Y:S08]  /*4e70*/  LDC.64 R188, c[0x0][0xb10] ;  /* 0x0002c400ffbc7b82 */ /* 0x000e700000000a00 */
[----:B------:R-:W1:Y:S08]  /*4e80*/  LDC.64 R90, c[0x0][0xb18] ;  /* 0x0002c600ff5a7b82 */ /* 0x000e700000000a00 */
[----:B------:R-:W1:Y:S08]  /*4e90*/  LDC.64 R184, c[0x0][0x888] ;  /* 0x00022200ffb87b82 */ /* 0x000e700000000a00 */
[----:B------:R-:W1:Y:S01]  /*4ea0*/  LDC.64 R88, c[0x0][0xb28] ;  /* 0x0002ca00ff587b82 */ /* 0x000e620000000a00 */
[----:B---3--:R-:W-:-:S07]  /*4eb0*/  IMAD.IADD R2, R3, 0x1, R2 ;  /* 0x0000000103027824 */ /* 0x008fce00078e0202 */
[----:B------:R-:W3:Y:S08]  /*4ec0*/  LDC.64 R186, c[0x0][0x890] ;  /* 0x00022400ffba7b82 */ /* 0x000ef00000000a00 */
[----:B------:R-:W1:Y:S08]  /*4ed0*/  LDC.64 R182, c[0x0][0x8b0] ;  /* 0x00022c00ffb67b82 */ /* 0x000e700000000a00 */
[----:B------:R-:W1:Y:S08]  /*4ee0*/  LDC.64 R180, c[0x0][0x8a8] ;  /* 0x00022a00ffb47b82 */ /* 0x000e700000000a00 */
[----:B--2-4-:R-:W1:Y:S02]  /*4ef0*/  LDC R204, c[0x0][0x374] ;  /* 0x0000dd00ffcc7b82 */ /* 0x014e640000000800 */
.L_x_109:
[----:B------:R-:W-:Y:S02]  /*4f00*/  LEA R0, R218, UR41, 0x3 ;  /* 0x00000029da007c11 */ /* 0x000fe4000f8e18ff */
[----:B------:R-:W-:Y:S02]  /*4f10*/  SHF.L.U32 R3, R214, 0x1f, RZ ;  /* 0x0000001fd6037819 */ /* 0x000fe400000006ff */
[----:B------:R-:W-:Y:S02]  /*4f20*/  LEA R16, R218, UR41, 0x4 ;  /* 0x00000029da107c11 */ /* 0x000fe4000f8e20ff */
[----:B--2---:R-:W2:Y:S02]  /*4f30*/  SYNCS.PHASECHK.TRANS64.TRYWAIT P0, [R0+URZ+0x100], R3 ;  /* 0x00010003000075a7 */ /* 0x004ea400080011ff */
[----:B-12---:R-:W-:Y:S05]  /*4f40*/  @!P0 BRA `(.L_x_88) ;  /* 0x0000003800508947 */ /* 0x006fea0003800000 */
.L_x_161:
[----:B------:R-:W4:Y:S01]  /*4f50*/  LDC.64 R14, c[0x0][0xb10] ;  /* 0x0002c400ff0e7b82 */ /* 0x000f220000000a00 */
[----:B------:R-:W3:Y:S01]  /*4f60*/  LDS.128 R16, [R16+0x190] ;  /* 0x0001900010107984 */ /* 0x000ee20000000c00 */
[----:B-1----:R-:W-:Y:S01]  /*4f70*/  ISETP.NE.AND P1, PT, R93, 0x1, PT ;  /* 0x000000015d00780c */ /* 0x002fe20003f25270 */
[----:B--2---:R-:W-:Y:S01]  /*4f80*/  VIADD R0, R0, 0x110 ;  /* 0x0000011000007836 */ /* 0x004fe20000000000 */
[----:B------:R-:W-:Y:S04]  /*4f90*/  ISETP.GE.AND P0, PT, R92, 0x1, PT ;  /* 0x000000015c00780c */ /* 0x000fe80003f06270 */
[----:B------:R-:W1:Y:S01]  /*4fa0*/  LDC.64 R12, c[0x0][0xb18] ;  /* 0x0002c600ff0c7b82 */ /* 0x000e620000000a00 */
[----:B------:R-:W-:Y:S01]  /*4fb0*/  PRMT R0, RZ, 0x654, R0 ;  /* 0x00000654ff007816 */ /* 0x000fe20000000000 */
[----:B------:R-:W-:Y:S01]  /*4fc0*/  @!PT LDS RZ, [RZ] ;  /* 0x00000000fffff984 */ /* 0x000fe20000000800 */
[----:B------:R-:W-:Y:S01]  /*4fd0*/  @!PT LDS RZ, [RZ] ;  /* 0x00000000fffff984 */ /* 0x000fe20000000800 */
[----:B------:R-:W-:Y:S01]  /*4fe0*/  @!PT LDS RZ, [RZ] ;  /* 0x00000000fffff984 */ /* 0x000fe20000000800 */
[----:B------:R-:W-:Y:S01]  /*4ff0*/  @!PT LDS RZ, [RZ] ;  /* 0x00000000fffff984 */ /* 0x000fe20000000800 */
[----:B------:R2:W-:Y:S06]  /*5000*/  MEMBAR.ALL.CTA ;  /* 0x0000000000007992 */ /* 0x0005ec0000008000 */
[----:B--2---:R-:W2:Y:S01]  /*5010*/  FENCE.VIEW.ASYNC.S ;  /* 0x00000000000073c6 */ /* 0x004ea20000000000 */
[----:B------:R-:W1:Y:S08]  /*5020*/  @!P1 LDC R11, c[0x0][0xb20] ;  /* 0x0002c800ff0b9b82 */ /* 0x000e700000000800 */
[----:B------:R-:W1:Y:S01]  /*5030*/  @!P1 LDC R10, c[0x0][0xb0c] ;  /* 0x0002c300ff0a9b82 */ /* 0x000e620000000800 */
[----:B--2---:R2:W-:Y:S01]  /*5040*/  SYNCS.ARRIVE.TRANS64.RED.A1T0 RZ, [R0+URZ], RZ ;  /* 0x000000ff00ff79a7 */ /* 0x0045e200081004ff */
[----:B---3--:R-:W-:Y:S04]  /*5050*/  LOP3.LUT P4, RZ, R18, 0x1, RZ, 0xc0, !PT ;  /* 0x0000000112ff7812 */ /* 0x008fe8000788c0ff */
[----:B------:R-:W-:Y:S09]  /*5060*/  P2R R217, PR, RZ, 0x10 ;  /* 0x00000010ffd97803 */ /* 0x000ff20000000000 */
[----:B------:R-:W-:Y:S02]  /*5070*/  @P4 MOV R97, R16 ;  /* 0x0000001000614202 */ /* 0x000fe40000000f00 */
[----:B------:R-:W-:Y:S01]  /*5080*/  @P4 LOP3.LUT R95, R17, 0xffff, RZ, 0xc0, !PT ;  /* 0x0000ffff115f4812 */ /* 0x000fe200078ec0ff */
[----:B--2-4-:R-:W-:Y:S06]  /*5090*/  @!P0 BRA `(.L_x_89) ;  /* 0x0000000000a48947 */ /* 0x014fec0003800000 */
[----:B------:R-:W-:Y:S01]  /*50a0*/  IMAD.HI.U32 R21, R204, R91, RZ ;  /* 0x0000005bcc157227 */ /* 0x000fe200078e00ff */
[----:B------:R-:W-:Y:S02]  /*50b0*/  ISETP.NE.AND P0, PT, R90, 0x1, PT ;  /* 0x000000015a00780c */ /* 0x000fe40003f05270 */
[----:B------:R-:W-:Y:S01]  /*50c0*/  ISETP.NE.AND P2, PT, R92, 0x1, PT ;  /* 0x000000015c00780c */ /* 0x000fe20003f45270 */
[----:B------:R-:W-:Y:S01]  /*50d0*/  IMAD.HI.U32 R20, R203, R188, RZ ;  /* 0x000000bccb147227 */ /* 0x000fe200078e00ff */
[----:B------:R-:W-:Y:S02]  /*50e0*/  SHF.R.U32.HI R21, RZ, R202, R21 ;  /* 0x000000caff157219 */ /* 0x000fe40000011615 */
[----:B------:R-:W-:Y:S01]  /*50f0*/  ISETP.NE.AND P3, PT, R94, 0x1, PT ;  /* 0x000000015e00780c */ /* 0x000fe20003f65270 */
[----:B------:R-:W-:Y:S01]  /*5100*/  IMAD.HI.U32 R24, R97, R188, RZ ;  /* 0x000000bc61187227 */ /* 0x000fe200078e00ff */
[----:B------:R-:W-:Y:S02]  /*5110*/  SHF.R.U32.HI R20, RZ, R189, R20 ;  /* 0x000000bdff147219 */ /* 0x000fe40000011614 */
[----:B------:R-:W-:Y:S01]  /*5120*/  SEL R3, R204, R21, !P0 ;  /* 0x00000015cc037207 */ /* 0x000fe20004000000 */
[----:B------:R-:W-:Y:S01]  /*5130*/  IMAD.HI.U32 R21, R95, R91, RZ ;  /* 0x0000005b5f157227 */ /* 0x000fe200078e00ff */
[----:B------:R-:W-:Y:S02]  /*5140*/  SEL R7, R203, R20, !P3 ;  /* 0x00000014cb077207 */ /* 0x000fe40005800000 */
[----:B------:R-:W-:Y:S01]  /*5150*/  SHF.R.U32.HI R24, RZ, R189, R24 ;  /* 0x000000bdff187219 */ /* 0x000fe20000011618 */
[-C--:B------:R-:W-:Y:S04]  /*5160*/  IMAD.HI.U32 R20, R3, R88.reuse, RZ ;  /* 0x0000005803147227 */ /* 0x080fe800078e00ff */
[----:B------:R-:W-:Y:S01]  /*5170*/  IMAD.HI.U32 R22, R7, R88, RZ ;  /* 0x0000005807167227 */ /* 0x000fe200078e00ff */
[-C--:B------:R-:W-:Y:S02]  /*5180*/  @P2 SHF.R.U32.HI R3, RZ, R89.reuse, R20 ;  /* 0x00000059ff032219 */ /* 0x080fe40000011614 */
[----:B------:R-:W-:Y:S02]  /*5190*/  SHF.R.U32.HI R20, RZ, R202, R21 ;  /* 0x000000caff147219 */ /* 0x000fe40000011615 */
[----:B------:R-:W-:Y:S01]  /*51a0*/  @P2 SHF.R.U32.HI R7, RZ, R89, R22 ;  /* 0x00000059ff072219 */ /* 0x000fe20000011616 */
[C---:B------:R-:W-:Y:S01]  /*51b0*/  IMAD R4, R92.reuse, R3, RZ ;  /* 0x000000035c047224 */ /* 0x040fe200078e02ff */
[----:B------:R-:W-:Y:S02]  /*51c0*/  SEL R5, R95, R20, !P0 ;  /* 0x000000145f057207 */ /* 0x000fe40004000000 */
[----:B------:R-:W-:Y:S01]  /*51d0*/  SEL R3, R97, R24, !P3 ;  /* 0x0000001861037207 */ /* 0x000fe20005800000 */
[----:B------:R-:W-:Y:S01]  /*51e0*/  IMAD R6, R92, R7, RZ ;  /* 0x000000075c067224 */ /* 0x000fe200078e02ff */
[C---:B------:R-:W-:Y:S01]  /*51f0*/  ISETP.GE.AND P0, PT, R5.reuse, R4, PT ;  /* 0x000000040500720c */ /* 0x040fe20003f06270 */
[----:B------:R-:W-:Y:S03]  /*5200*/  IMAD.HI.U32 R8, R5, R88, RZ ;  /* 0x0000005805087227 */ /* 0x000fe600078e00ff */
[----:B------:R-:W-:Y:S01]  /*5210*/  ISETP.GE.OR P0, PT, R3, R6, P0 ;  /* 0x000000060300720c */ /* 0x000fe20000706670 */
[----:B------:R-:W-:Y:S01]  /*5220*/  IMAD.MOV R6, RZ, RZ, -R3 ;  /* 0x000000ffff067224 */ /* 0x000fe200078e0a03 */
[-C--:B------:R-:W-:Y:S03]  /*5230*/  SHF.R.U32.HI R8, RZ, R89.reuse, R8 ;  /* 0x00000059ff087219 */ /* 0x080fe60000011608 */
[----:B------:R-:W-:Y:S01]  /*5240*/  IMAD R97, R94, R6, R97 ;  /* 0x000000065e617224 */ /* 0x000fe200078e0261 */
[----:B------:R-:W-:Y:S05]  /*5250*/  SEL R9, R5, R8, !P2 ;  /* 0x0000000805097207 */ /* 0x000fea0005000000 */
[----:B------:R-:W-:Y:S02]  /*5260*/  IMAD.MOV R8, RZ, RZ, -R9 ;  /* 0x000000ffff087224 */ /* 0x000fe400078e0a09 */
[C---:B------:R-:W-:Y:S04]  /*5270*/  @!P0 IMAD.HI.U32 R4, R3.reuse, R88, RZ ;  /* 0x0000005803048227 */ /* 0x040fe800078e00ff */
[----:B------:R-:W-:Y:S01]  /*5280*/  IMAD R8, R92, R8, R5 ;  /* 0x000000085c087224 */ /* 0x000fe200078e0205 */
[----:B------:R-:W-:Y:S04]  /*5290*/  @!P0 SHF.R.U32.HI R4, RZ, R89, R4 ;  /* 0x00000059ff048219 */ /* 0x000fe80000011604 */
[----:B------:R-:W-:Y:S02]  /*52a0*/  @!P0 SEL R0, R3, R4, !P2 ;  /* 0x0000000403008207 */ /* 0x000fe40005000000 */
[----:B------:R-:W-:Y:S02]  /*52b0*/  IADD3 R4, PT, PT, -R5, RZ, RZ ;  /* 0x000000ff05047210 */ /* 0x000fe40007ffe1ff */
[----:B------:R-:W-:Y:S01]  /*52c0*/  @!P0 IADD3 R9, PT, PT, R9, -R0, RZ ;  /* 0x8000000009098210 */ /* 0x000fe20007ffe0ff */
[----:B------:R-:W-:Y:S02]  /*52d0*/  @!P0 IMAD R0, R7, R8, R0 ;  /* 0x0000000807008224 */ /* 0x000fe400078e0200 */
[----:B------:R-:W-:Y:S02]  /*52e0*/  IMAD R95, R90, R4, R95 ;  /* 0x000000045a5f7224 */ /* 0x000fe400078e025f */
[----:B------:R-:W-:Y:S02]  /*52f0*/  @!P0 IMAD R5, R9, R92, R3 ;  /* 0x0000005c09058224 */ /* 0x000fe400078e0203 */
[----:B------:R-:W-:Y:S04]  /*5300*/  @!P0 IMAD.MOV.U32 R3, RZ, RZ, R0 ;  /* 0x000000ffff038224 */ /* 0x000fe800078e0000 */
[----:B------:R-:W-:Y:S02]  /*5310*/  IMAD R97, R3, R94, R97 ;  /* 0x0000005e03617224 */ /* 0x000fe400078e0261 */
[----:B------:R-:W-:Y:S07]  /*5320*/  IMAD R95, R5, R90, R95 ;  /* 0x0000005a055f7224 */ /* 0x000fee00078e025f */
.L_x_89:
[----:B-1----:R-:W-:Y:S01]  /*5330*/  @!P1 IMAD.HI.U32 R4, R95, R13, RZ ;  /* 0x0000000d5f049227 */ /* 0x002fe200078e00ff */
[----:B------:R-:W-:Y:S01]  /*5340*/  @!P1 ISETP.NE.AND P0, PT, R12, 0x1, PT ;  /* 0x000000010c00980c */ /* 0x000fe20003f05270 */
[----:B------:R-:W-:Y:S01]  /*5350*/  ULOP3.LUT UP0, URZ, UR40, 0x90, URZ, 0xc0, !UPT ;  /* 0x0000009028ff7892 */ /* 0x000fe2000f80c0ff */
[----:B------:R-:W-:Y:S01]  /*5360*/  @!P1 ISETP.NE.AND P2, PT, R10, 0x1, PT ;  /* 0x000000010a00980c */ /* 0x000fe20003f45270 */
[----:B------:R-:W-:Y:S01]  /*5370*/  @!P1 IMAD.HI.U32 R0, R97, R14, RZ ;  /* 0x0000000e61009227 */ /* 0x000fe200078e00ff */
[----:B------:R-:W-:Y:S02]  /*5380*/  @!P1 SHF.R.U32.HI R4, RZ, R11, R4 ;  /* 0x0000000bff049219 */ /* 0x000fe40000011604 */
[----:B------:R-:W-:Y:S01]  /*5390*/  @P4 SHF.R.U32.HI R212, RZ, 0x10, R17 ;  /* 0x00000010ffd44819 */ /* 0x000fe20000011611 */
[----:B------:R-:W-:Y:S01]  /*53a0*/  VIADD R218, R218, 0x1 ;  /* 0x00000001dada7836 */ /* 0x000fe20000000000 */
[----:B------:R-:W-:Y:S02]  /*53b0*/  @!P1 SHF.R.U32.HI R0, RZ, R15, R0 ;  /* 0x0000000fff009219 */ /* 0x000fe40000011600 */
[----:B------:R-:W-:Y:S02]  /*53c0*/  @!P1 SEL R3, R95, R4, !P0 ;  /* 0x000000045f039207 */ /* 0x000fe40004000000 */
[----:B------:R-:W-:Y:S05]  /*53d0*/  @!P1 SEL R4, R97, R0, !P2 ;  /* 0x0000000061049207 */ /* 0x000fea0005000000 */
[----:B------:R-:W-:Y:S02]  /*53e0*/  @!P1 IMAD.IADD R0, R3, 0x1, -R4 ;  /* 0x0000000103009824 */ /* 0x000fe400078e0a04 */
[----:B------:R-:W-:Y:S02]  /*53f0*/  @!P1 IMAD.IADD R3, R4, 0x1, -R3 ;  /* 0x0000000104039824 */ /* 0x000fe400078e0a03 */
[----:B------:R-:W-:Y:S02]  /*5400*/  @!P1 IMAD R97, R0, R10, R97 ;  /* 0x0000000a00619224 */ /* 0x000fe400078e0261 */
[----:B------:R-:W-:Y:S01]  /*5410*/  @!P1 IMAD R95, R3, R12, R95 ;  /* 0x0000000c035f9224 */ /* 0x000fe200078e025f */
[----:B------:R-:W-:Y:S06]  /*5420*/  BRA.U !UP0, `(.L_x_90) ;  /* 0x0000000108407547 */ /* 0x000fec000b800000 */
[----:B------:R-:W1:Y:S01]  /*5430*/  LDCU.64 UR8, c[0x4][0x80] ;  /* 0x01001000ff0877ac */ /* 0x000e620008000a00 */
[----:B------:R-:W-:Y:S01]  /*5440*/  MOV R15, 0x0 ;  /* 0x00000000000f7802 */ /* 0x000fe20000000f00 */
[----:B------:R-:W-:Y:S02]  /*5450*/  HFMA2 R12, -RZ, RZ, 0, 5.9604644775390625e-08 ;  /* 0x00000001ff0c7431 */ /* 0x000fe400000001ff */
[----:B------:R-:W-:Y:S02]  /*5460*/  IMAD.MOV.U32 R8, RZ, RZ, 0x70 ;  /* 0x00000070ff087424 */ /* 0x000fe400078e00ff */
[----:B------:R-:W-:Y:S01]  /*5470*/  IMAD.MOV.U32 R13, RZ, RZ, RZ ;  /* 0x000000ffff0d7224 */ /* 0x000fe200078e00ff */
[----:B------:R-:W2:Y:S01]  /*5480*/  LDCU.64 UR6, c[0x4][0x88] ;  /* 0x01001100ff0677ac */ /* 0x000ea20008000a00 */
[----:B------:R-:W3:Y:S01]  /*5490*/  LDC.64 R14, c[0x4][R15] ;  /* 0x010000000f0e7b82 */ /* 0x000ee20000000a00 */
[----:B------:R-:W4:Y:S01]  /*54a0*/  LDCU.64 UR4, c[0x4][0x8] ;  /* 0x01000100ff0477ac */ /* 0x000f220008000a00 */
[----:B-1----:R-:W-:Y:S01]  /*54b0*/  MOV R5, UR9 ;  /* 0x0000000900057c02 */ /* 0x002fe20008000f00 */
[----:B------:R-:W-:Y:S01]  /*54c0*/  IMAD.U32 R4, RZ, RZ, UR8 ;  /* 0x00000008ff047e24 */ /* 0x000fe2000f8e00ff */
[----:B--2---:R-:W-:Y:S01]  /*54d0*/  MOV R7, UR7 ;  /* 0x0000000700077c02 */ /* 0x004fe20008000f00 */
[----:B------:R-:W-:Y:S01]  /*54e0*/  IMAD.U32 R6, RZ, RZ, UR6 ;  /* 0x00000006ff067e24 */ /* 0x000fe2000f8e00ff */
[----:B----4-:R-:W-:Y:S01]  /*54f0*/  MOV R11, UR5 ;  /* 0x00000005000b7c02 */ /* 0x010fe20008000f00 */
[----:B------:R-:W-:Y:S02]  /*5500*/  IMAD.U32 R10, RZ, RZ, UR4 ;  /* 0x00000004ff0a7e24 */ /* 0x000fe4000f8e00ff */
[----:B------:R-:W-:Y:S07]  /*5510*/  LEPC R20, `(.L_x_90) ;  /* 0x000000001014794e */ /* 0x000fee0000000000 */
[----:B---3-5:R-:W-:Y:S05]  /*5520*/  CALL.ABS.NOINC R14 ;  /* 0x000000000e007343 */ /* 0x028fea0003c00000 */
.L_x_90:
[----:B------:R-:W-:Y:S01]  /*5530*/  LOP3.LUT P0, RZ, R216, 0x90, RZ, 0xc0, !PT ;  /* 0x00000090d8ff7812 */ /* 0x000fe2000780c0ff */
[----:B------:R-:W-:Y:S11]  /*5540*/  BSSY.RECONVERGENT B6, `(.L_x_91) ;  /* 0x0000013000067945 */ /* 0x000ff60003800200 */
[----:B------:R-:W-:Y:S01]  /*5550*/  @!UPT UIADD3 URZ, UPT, UPT, URZ, URZ, URZ ;  /* 0x000000fffffff290 */ /* 0x000fe2000fffe0ff */
[----:B------:R-:W-:Y:S05]  /*5560*/  @!P0 BRA `(.L_x_92) ;  /* 0x0000000000408947 */ /* 0x000fea0003800000 */
        /* <DEDUP_REMOVED lines=16> */
.L_x_92:
[----:B------:R-:W-:Y:S05]  /*5670*/  BSYNC.RECONVERGENT B6 ;  /* 0x0000000000067941 */ /* 0x000fea0003800200 */
.L_x_91:
[----:B------:R-:W-:Y:S01]  /*5680*/  ISETP.NE.U32.AND P3, PT, R186, RZ, PT ;  /* 0x000000ffba00720c */ /* 0x000fe20003f65070 */
[----:B------:R-:W-:Y:S01]  /*5690*/  UISETP.NE.AND UP1, UPT, UR42, URZ, UPT ;  /* 0x000000ff2a00728c */ /* 0x000fe2000bf25270 */
[----:B------:R-:W-:Y:S02]  /*56a0*/  ISETP.NE.U32.AND P4, PT, R182, RZ, PT ;  /* 0x000000ffb600720c */ /* 0x000fe40003f85070 */
[----:B------:R-:W-:Y:S02]  /*56b0*/  ISETP.NE.AND.EX P3, PT, R187, RZ, PT, P3 ;  /* 0x000000ffbb00720c */ /* 0x000fe40003f65330 */
[----:B------:R-:W-:Y:S02]  /*56c0*/  PLOP3.LUT P1, PT, PT, PT, PT, 0x8, 0x80 ;  /* 0x000000000080781c */ /* 0x000fe40003f2e170 */
[----:B------:R-:W-:Y:S02]  /*56d0*/  PLOP3.LUT P0, PT, PT, PT, UP1, 0x80, 0x8 ;  /* 0x000000000008781c */ /* 0x000fe40003f0f018 */
[----:B------:R-:W-:Y:S02]  /*56e0*/  ISETP.NE.AND.EX P4, PT, R183, RZ, PT, P4 ;  /* 0x000000ffb700720c */ /* 0x000fe40003f85340 */
[----:B------:R-:W1:Y:S09]  /*56f0*/  @UP1 LDCU.64 UR4, c[0x0][0x888] ;  /* 0x00011100ff0417ac */ /* 0x000e720008000a00 */
[----:B------:R-:W-:Y:S01]  /*5700*/  @P0 PLOP3.LUT P1, PT, P3, PT, PT, 0x80, 0x8 ;  /* 0x000000000008081c */ /* 0x000fe20001f2f070 */
[----:B-1----:R-:W-:Y:S04]  /*5710*/  @UP1 UISETP.NE.U32.AND UP0, UPT, UR4, URZ, UPT ;  /* 0x000000ff0400128c */ /* 0x002fe8000bf05070 */
[----:B------:R-:W-:Y:S04]  /*5720*/  @UP1 UISETP.NE.AND.EX UP0, UPT, UR5, URZ, UPT, UP0 ;  /* 0x000000ff0500128c */ /* 0x000fe8000bf05300 */
[----:B------:R-:W-:Y:S01]  /*5730*/  @UP1 USEL UR4, URZ, 0xffffffff, UP0 ;  /* 0xffffffffff041887 */ /* 0x000fe20008000000 */
[----:B------:R-:W-:Y:S11]  /*5740*/  @!P3 BRA `(.L_x_93) ;  /* 0x00000000002cb947 */ /* 0x000ff60003800000 */
[----:B------:R-:W-:Y:S01]  /*5750*/  ISETP.NE.U32.AND P2, PT, R184, RZ, PT ;  /* 0x000000ffb800720c */ /* 0x000fe20003f45070 */
[----:B------:R-:W-:Y:S03]  /*5760*/  IMAD.MOV.U32 R200, RZ, RZ, 0x1 ;  /* 0x00000001ffc87424 */ /* 0x000fe600078e00ff */
[----:B------:R-:W-:Y:S11]  /*5770*/  ISETP.NE.AND.EX P2, PT, R185, RZ, PT, P2 ;  /* 0x000000ffb900720c */ /* 0x000ff60003f45320 */
[----:B------:R-:W-:Y:S02]  /*5780*/  @!UPT UIADD3 URZ, UPT, UPT, URZ, URZ, URZ ;  /* 0x000000fffffff290 */ /* 0x000fe4000fffe0ff */
[----:B------:R-:W1:Y:S01]  /*5790*/  @P2 LDC.64 R4, c[0x0][0x888] ;  /* 0x00022200ff042b82 */ /* 0x000e620000000a00 */
[----:B------:R-:W-:Y:S04]  /*57a0*/  @P2 IMAD R0, R186, UR36, RZ ;  /* 0x00000024ba002c24 */ /* 0x000fe8000f8e02ff */
[----:B-1----:R-:W-:Y:S04]  /*57b0*/  @P2 IMAD.WIDE R4, R0, 0x4, R4 ;  /* 0x0000000400042825 */ /* 0x002fe800078e0204 */
[----:B------:R-:W-:Y:S01]  /*57c0*/  HFMA2 R0, -RZ, RZ, 0, 5.9604644775390625e-08 ;  /* 0x00000001ff007431 */ /* 0x000fe200000001ff */
[----:B-----5:R1:W5:Y:S04]  /*57d0*/  @P2 LDG.E R101, desc[UR46][R4.64] ;  /* 0x0000002e04652981 */ /* 0x020368000c1e1900 */
[----:B------:R-:W-:Y:S01]  /*57e0*/  @!P2 PRMT R200, R0, 0x7610, R200 ;  /* 0x0000761000c8a816 */ /* 0x000fe200000000c8 */
[----:B-1----:R-:W2:Y:S06]  /*57f0*/  @!P2 LDC R101, c[0x0][0x880] ;  /* 0x00022000ff65ab82 */ /* 0x002eac0000000800 */
.L_x_93:
[----:B------:R-:W-:Y:S05]  /*5800*/  @!P4 BRA `(.L_x_94) ;  /* 0x000000000020c947 */ /* 0x000fea0003800000 */
[----:B------:R-:W-:Y:S04]  /*5810*/  ISETP.NE.U32.AND P2, PT, R180, RZ, PT ;  /* 0x000000ffb400720c */ /* 0x000fe80003f45070 */
[----:B------:R-:W-:Y:S11]  /*5820*/  ISETP.NE.AND.EX P2, PT, R181, RZ, PT, P2 ;  /* 0x000000ffb500720c */ /* 0x000ff60003f45320 */
[----:B------:R-:W-:Y:S02]  /*5830*/  @!UPT UIADD3 URZ, UPT, UPT, URZ, URZ, URZ ;  /* 0x000000fffffff290 */ /* 0x000fe4000fffe0ff */
[----:B------:R-:W1:Y:S01]  /*5840*/  @P2 LDC.64 R4, c[0x0][0x8a8] ;  /* 0x00022a00ff042b82 */ /* 0x000e620000000a00 */
[----:B------:R-:W-:Y:S04]  /*5850*/  @P2 IMAD R0, R182, UR36, RZ ;  /* 0x00000024b6002c24 */ /* 0x000fe8000f8e02ff */
[----:B-1----:R-:W-:Y:S05]  /*5860*/  @P2 IMAD.WIDE R4, R0, 0x4, R4 ;  /* 0x0000000400042825 */ /* 0x002fea00078e0204 */
[----:B-----5:R1:W5:Y:S02]  /*5870*/  @P2 LDG.E R98, desc[UR46][R4.64] ;  /* 0x0000002e04622981 */ /* 0x020364000c1e1900 */
[----:B-1----:R-:W3:Y:S02]  /*5880*/  @!P2 LDC R98, c[0x0][0x8a0] ;  /* 0x00022800ff62ab82 */ /* 0x002ee40000000800 */
.L_x_94:
[----:B--2--5:R-:W-:Y:S01]  /*5890*/  @P0 FSETP.NEU.AND P4, PT, R101, RZ, PT ;  /* 0x000000ff6500020b */ /* 0x024fe20003f8d000 */
[----:B------:R-:W-:Y:S01]  /*58a0*/  IMAD.U32 R0, RZ, RZ, UR4 ;  /* 0x00000004ff007e24 */ /* 0x000fe2000f8e00ff */
[----:B------:R-:W-:Y:S01]  /*58b0*/  @P0 LOP3.LUT P2, RZ, R200, 0xff, RZ, 0xc0, !PT ;  /* 0x000000ffc8ff0812 */ /* 0x000fe2000784c0ff */
[----:B------:R-:W-:Y:S01]  /*58c0*/  BSSY B1, `(.L_x_95) ;  /* 0x0000041000017945 */ /* 0x000fe20003800000 */
[----:B------:R-:W-:Y:S02]  /*58d0*/  @P0 SEL R3, RZ, 0xffffffff, P4 ;  /* 0xffffffffff030807 */ /* 0x000fe40002000000 */
[----:B------:R-:W-:Y:S02]  /*58e0*/  CS2R R106, SRZ ;  /* 0x00000000006a7805 */ /* 0x000fe4000001ff00 */
[----:B------:R-:W-:Y:S02]  /*58f0*/  LEA R16, R96, UR41, 0x3 ;  /* 0x0000002960107c11 */ /* 0x000fe4000f8e18ff */
[----:B------:R-:W-:Y:S02]  /*5900*/  CS2R R104, SRZ ;  /* 0x0000000000687805 */ /* 0x000fe4000001ff00 */
[----:B------:R-:W-:Y:S02]  /*5910*/  @P1 SEL R3, R0, R3, !P2 ;  /* 0x0000000300031207 */ /* 0x000fe40005000000 */
[----:B------:R-:W-:Y:S02]  /*5920*/  CS2R R122, SRZ ;  /* 0x00000000007a7805 */ /* 0x000fe4000001ff00 */
[----:B------:R-:W-:Y:S02]  /*5930*/  SHF.L.U32 R9, R215, 0x1f, RZ ;  /* 0x0000001fd7097819 */ /* 0x000fe400000006ff */
[----:B------:R-:W-:Y:S02]  /*5940*/  CS2R R120, SRZ ;  /* 0x0000000000787805 */ /* 0x000fe4000001ff00 */
[----:B------:R-:W-:Y:S02]  /*5950*/  @P0 LOP3.LUT R3, R3, 0x1, RZ, 0xc0, !PT ;  /* 0x0000000103030812 */ /* 0x000fe400078ec0ff */
[----:B------:R-:W-:Y:S02]  /*5960*/  CS2R R118, SRZ ;  /* 0x0000000000767805 */ /* 0x000fe4000001ff00 */
[----:B------:R-:W-:Y:S02]  /*5970*/  PLOP3.LUT P5, PT, PT, PT, PT, 0x8, 0x80 ;  /* 0x000000000080781c */ /* 0x000fe40003fae170 */
[----:B------:R-:W-:Y:S02]  /*5980*/  CS2R R116, SRZ ;  /* 0x0000000000747805 */ /* 0x000fe4000001ff00 */
[----:B------:R-:W-:Y:S02]  /*5990*/  ISETP.NE.U32.OR P1, PT, R3, 0x1, !P0 ;  /* 0x000000010300780c */ /* 0x000fe40004725470 */
[----:B------:R-:W-:Y:S02]  /*59a0*/  CS2R R114, SRZ ;  /* 0x0000000000727805 */ /* 0x000fe4000001ff00 */
[----:B------:R-:W-:Y:S02]  /*59b0*/  CS2R R112, SRZ ;  /* 0x0000000000707805 */ /* 0x000fe4000001ff00 */
[----:B------:R-:W-:Y:S02]  /*59c0*/  CS2R R110, SRZ ;  /* 0x00000000006e7805 */ /* 0x000fe4000001ff00 */
[----:B------:R-:W-:Y:S05]  /*59d0*/  CS2R R108, SRZ ;  /* 0x00000000006c7805 */ /* 0x000fea000001ff00 */
[----:B------:R-:W-:Y:S04]  /*59e0*/  @P1 SHF.L.U32 R4, R213, 0x1f, RZ ;  /* 0x0000001fd5041819 */ /* 0x000fe800000006ff */
[----:B------:R-:W1:Y:S01]  /*59f0*/  @P1 SYNCS.PHASECHK.TRANS64.TRYWAIT P0, [UR41+0xe0], R4 ;  /* 0x0000e004ff0015a7 */ /* 0x000e620008001129 */
[----:B------:R2:W4:Y:S01]  /*5a00*/  SYNCS.PHASECHK.TRANS64.TRYWAIT P4, [R16+URZ+0x120], R9 ;  /* 0x00012009100075a7 */ /* 0x00052200080811ff */
[----:B-1----:R-:W-:Y:S01]  /*5a10*/  @P1 PLOP3.LUT P5, PT, P0, PT, PT, 0x8, 0x80 ;  /* 0x000000000080181c */ /* 0x002fe200007ae170 */
[----:B------:R-:W-:Y:S01]  /*5a20*/  @!UPT UIADD3 URZ, UPT, UPT, URZ, URZ, URZ ;  /* 0x000000fffffff290 */ /* 0x000fe2000fffe0ff */
[----:B--2-4-:R-:W-:Y:S11]  /*5a30*/  @!P1 BRA `(.L_x_96) ;  /* 0x0000000000a49947 */ /* 0x014ff60003800000 */
[----:B------:R-:W-:Y:S01]  /*5a40*/  ISETP.NE.U32.AND P0, PT, RZ, UR38, PT ;  /* 0x00000026ff007c0c */ /* 0x000fe2000bf05070 */
[----:B------:R-:W-:Y:S01]  /*5a50*/  BSSY B0, `(.L_x_97) ;  /* 0x0000018000007945 */ /* 0x000fe20003800000 */
[----:B------:R-:W-:Y:S02]  /*5a60*/  FSETP.NEU.AND P2, PT, R101, RZ, PT ;  /* 0x000000ff6500720b */ /* 0x000fe40003f4d000 */
[----:B------:R-:W-:Y:S02]  /*5a70*/  CS2R R110, SRZ ;  /* 0x00000000006e7805 */ /* 0x000fe4000001ff00 */
[----:B------:R-:W-:Y:S02]  /*5a80*/  ISETP.NE.AND.EX P0, PT, RZ, UR39, PT, P0 ;  /* 0x00000027ff007c0c */ /* 0x000fe4000bf05300 */
[----:B------:R-:W-:Y:S02]  /*5a90*/  CS2R R108, SRZ ;  /* 0x00000000006c7805 */ /* 0x000fe4000001ff00 */
[----:B------:R-:W-:Y:S02]  /*5aa0*/  LOP3.LUT P1, RZ, R200, 0xff, RZ, 0xc0, !PT ;  /* 0x000000ffc8ff7812 */ /* 0x000fe4000782c0ff */
[----:B------:R-:W-:Y:S02]  /*5ab0*/  CS2R R114, SRZ ;  /* 0x0000000000727805 */ /* 0x000fe4000001ff00 */
[----:B------:R-:W-:Y:S02]  /*5ac0*/  SEL R0, RZ, 0xffffffff, P2 ;  /* 0xffffffffff007807 */ /* 0x000fe40001000000 */
[----:B------:R-:W-:Y:S02]  /*5ad0*/  CS2R R112, SRZ ;  /* 0x0000000000707805 */ /* 0x000fe4000001ff00 */
[----:B------:R-:W-:Y:S02]  /*5ae0*/  SEL R3, RZ, 0xffffffff, P0 ;  /* 0xffffffffff037807 */ /* 0x000fe40000000000 */
[----:B------:R-:W-:Y:S02]  /*5af0*/  CS2R R118, SRZ ;  /* 0x0000000000767805 */ /* 0x000fe4000001ff00 */
[----:B------:R-:W-:Y:S02]  /*5b00*/  CS2R R116, SRZ ;  /* 0x0000000000747805 */ /* 0x000fe4000001ff00 */
[----:B------:R-:W-:Y:S02]  /*5b10*/  CS2R R122, SRZ ;  /* 0x00000000007a7805 */ /* 0x000fe4000001ff00 */
[----:B------:R-:W-:Y:S02]  /*5b20*/  @P3 SEL R0, R3, R0, !P1 ;  /* 0x0000000003003207 */ /* 0x000fe40004800000 */
[----:B------:R-:W-:Y:S02]  /*5b30*/  CS2R R120, SRZ ;  /* 0x0000000000787805 */ /* 0x000fe4000001ff00 */
[----:B------:R-:W-:Y:S02]  /*5b40*/  CS2R R106, SRZ ;  /* 0x00000000006a7805 */ /* 0x000fe4000001ff00 */
[----:B------:R-:W-:Y:S02]  /*5b50*/  CS2R R104, SRZ ;  /* 0x0000000000687805 */ /* 0x000fe4000001ff00 */
[----:B------:R-:W-:Y:S04]  /*5b60*/  LOP3.LUT R0, R0, 0x1, RZ, 0xc0, !PT ;  /* 0x0000000100007812 */ /* 0x000fe800078ec0ff */
[----:B------:R-:W-:Y:S01]  /*5b70*/  ISETP.NE.U32.AND P0, PT, R0, 0x1, PT ;  /* 0x000000010000780c */ /* 0x000fe20003f05070 */
[----:B------:R-:W-:Y:S01]  /*5b80*/  @!UPT UIADD3 URZ, UPT, UPT, URZ, URZ, URZ ;  /* 0x000000fffffff290 */ /* 0x000fe2000fffe0ff */
[----:B------:R-:W-:Y:S11]  /*5b90*/  @!P5 BRA `(.L_x_98) ;  /* 0x00000000000cd947 */ /* 0x000ff60003800000 */
[----:B------:R-:W-:Y:S04]  /*5ba0*/  SHF.L.U32 R3, R213, 0x1f, RZ ;  /* 0x0000001fd5037819 */ /* 0x000fe800000006ff */
[----:B------:R-:W1:Y:S02]  /*5bb0*/  SYNCS.PHASECHK.TRANS64.TRYWAIT P1, [UR41+0xe0], R3 ;  /* 0x0000e003ff0075a7 */ /* 0x000e640008021129 */
[----:B-1----:R-:W-:Y:S05]  /*5bc0*/  @!P1 BRA `(.L_x_99) ;  /* 0x0000002c00449947 */ /* 0x002fea0003800000 */
.L_x_98:
[----:B------:R-:W-:Y:S05]  /*5bd0*/  BSYNC B0 ;  /* 0x0000000000007941 */ /* 0x000fea0003800000 */
.L_x_97:
[----:B------:R2:W4:Y:S01]  /*5be0*/  @P0 LDS.128 R108, [R206+UR41+0x200] ;  /* 0x00020029ce6c0984 */ /* 0x0005220008000c00 */
[----:B------:R-:W-:Y:S01]  /*5bf0*/  UIADD3 UR4, UPT, UPT, UR41, 0xe8, URZ ;  /* 0x000000e829047890 */ /* 0x000fe2000fffe0ff */
[----:B------:R-:W-:Y:S02]  /*5c00*/  LOP3.LUT R213, R213, 0x1, RZ, 0x3c, !PT ;  /* 0x00000001d5d57812 */ /* 0x000fe400078e3cff */
[----:B------:R2:W1:Y:S01]  /*5c10*/  @P0 LDS.128 R112, [R206+UR41+0xa00] ;  /* 0x000a0029ce700984 */ /* 0x0004620008000c00 */
[----:B------:R-:W-:Y:S03]  /*5c20*/  UPRMT UR4, UR37, 0x654, UR4 ;  /* 0x0000065425047896 */ /* 0x000fe60008000004 */
[----:B------:R2:W1:Y:S04]  /*5c30*/  @P0 LDS.128 R116, [R206+UR41+0x1200] ;  /* 0x00120029ce740984 */ /* 0x0004680008000c00 */
[----:B------:R2:W1:Y:S04]  /*5c40*/  @P0 LDS.128 R120, [R206+UR41+0x1a00] ;  /* 0x001a0029ce780984 */ /* 0x0004680008000c00 */
[----:B------:R2:W1:Y:S01]  /*5c50*/  @P0 LDS.128 R104, [R206+UR41+0x2200] ;  /* 0x00220029ce680984 */ /* 0x0004620008000c00 */
[----:B------:R-:W-:Y:S01]  /*5c60*/  @!PT LDS RZ, [RZ] ;  /* 0x00000000fffff984 */ /* 0x000fe20000000800 */
[----:B------:R-:W-:Y:S01]  /*5c70*/  @!PT LDS RZ, [RZ] ;  /* 0x00000000fffff984 */ /* 0x000fe20000000800 */
[----:B------:R-:W-:Y:S01]  /*5c80*/  @!PT LDS RZ, [RZ] ;  /* 0x00000000fffff984 */ /* 0x000fe20000000800 */
[----:B------:R-:W-:Y:S01]  /*5c90*/  @!PT LDS RZ, [RZ] ;  /* 0x00000000fffff984 */ /* 0x000fe20000000800 */
[----:B------:R5:W-:Y:S06]  /*5ca0*/  MEMBAR.ALL.CTA ;  /* 0x0000000000007992 */ /* 0x000bec0000008000 */
[----:B-----5:R-:W5:Y:S02]  /*5cb0*/  FENCE.VIEW.ASYNC.S ;  /* 0x00000000000073c6 */ /* 0x020f640000000000 */
[----:B-----5:R-:W-:Y:S01]  /*5cc0*/  SYNCS.ARRIVE.TRANS64.RED.A1T0 RZ, [UR4], RZ ;  /* 0x000000ffffff79a7 */ /* 0x020fe20008100404 */
.L_x_96:
[----:B------:R-:W-:Y:S05]  /*5cd0*/  BSYNC B1 ;  /* 0x0000000000017941 */ /* 0x000fea0003800000 */
.L_x_95:
[----:B-1----:R-:W-:Y:S04]  /*5ce0*/  LEA.HI R0, R96, R96, RZ, 0x1 ;  /* 0x0000006060007211 */ /* 0x002fe800078f08ff */
[----:B------:R-:W-:Y:S02]  /*5cf0*/  SHF.R.U32.HI R7, RZ, 0x1, R0 ;  /* 0x00000001ff077819 */ /* 0x000fe40000011600 */
[----:B------:R-:W-:Y:S03]  /*5d00*/  LOP3.LUT R5, R0, 0xffe, RZ, 0xc0, !PT ;  /* 0x00000ffe00057812 */ /* 0x000fe600078ec0ff */
[----:B------:R-:W-:Y:S02]  /*5d10*/  IMAD R3, R7, 0xa0, R2 ;  /* 0x000000a007037824 */ /* 0x000fe400078e0202 */
[----:B------:R-:W-:Y:S04]  /*5d20*/  IMAD.IADD R0, R96, 0x1, -R5 ;  /* 0x0000000160007824 */ /* 0x000fe800078e0a05 */
[----:B------:R-:W-:Y:S05]  /*5d30*/  IMAD R99, R0, 0x100000, R3 ;  /* 0x0010000000637824 */ /* 0x000fea00078e0203 */
[----:B------:R-:W-:Y:S04]  /*5d40*/  SHF.R.U32.HI R4, RZ, 0x15, R99 ;  /* 0x00000015ff047819 */ /* 0x000fe80000011663 */
[----:B------:R-:W-:Y:S01]  /*5d50*/  LOP3.LUT P0, RZ, R4, 0x3, R207, 0x48, !PT ;  /* 0x0000000304ff7812 */ /* 0x000fe200078048cf */
[----:B------:R-:W-:Y:S01]  /*5d60*/  @!UPT UIADD3 URZ, UPT, UPT, URZ, URZ, URZ ;  /* 0x000000fffffff290 */ /* 0x000fe2000fffe0ff */
[----:B------:R-:W-:Y:S11]  /*5d70*/  @P4 BRA `(.L_x_100) ;  /* 0x0000000000084947 */ /* 0x000ff60003800000 */
[----:B------:R-:W1:Y:S02]  /*5d80*/  SYNCS.PHASECHK.TRANS64.TRYWAIT P1, [R16+URZ+0x120], R9 ;  /* 0x00012009100075a7 */ /* 0x000e6400080211ff */
[----:B-1----:R-:W-:Y:S05]  /*5d90*/  @!P1 BRA `(.L_x_101) ;  /* 0x0000002800e89947 */ /* 0x002fea0003800000 */
.L_x_100:
[----:B------:R-:W-:Y:S05]  /*5da0*/  @!P0 BRA `(.L_x_102) ;  /* 0x0000000000408947 */ /* 0x000fea0003800000 */
[----:B------:R-:W1:Y:S01]  /*5db0*/  LDCU.64 UR8, c[0x4][0x70] ;  /* 0x01000e00ff0877ac */ /* 0x000e620008000a00 */
[----:B------:R-:W-:Y:S01]  /*5dc0*/  MOV R15, 0x0 ;  /* 0x00000000000f7802 */ /* 0x000fe20000000f00 */
[----:B------:R-:W-:Y:S02]  /*5dd0*/  HFMA2 R12, -RZ, RZ, 0, 5.9604644775390625e-08 ;  /* 0x00000001ff0c7431 */ /* 0x000fe400000001ff */
[----:B------:R-:W-:Y:S02]  /*5de0*/  IMAD.MOV.U32 R8, RZ, RZ, 0x192 ;  /* 0x00000192ff087424 */ /* 0x000fe400078e00ff */
[----:B------:R-:W-:Y:S01]  /*5df0*/  IMAD.MOV.U32 R13, RZ, RZ, RZ ;  /* 0x000000ffff0d7224 */ /* 0x000fe200078e00ff */
[----:B------:R-:W5:Y:S01]  /*5e00*/  LDCU.64 UR6, c[0x4][0x78] ;  /* 0x01000f00ff0677ac */ /* 0x000f620008000a00 */
[----:B------:R-:W2:Y:S01]  /*5e10*/  LDC.64 R14, c[0x4][R15] ;  /* 0x010000000f0e7b82 */ /* 0x000ea20000000a00 */
[----:B------:R-:W3:Y:S01]  /*5e20*/  LDCU.64 UR4, c[0x4][0x10] ;  /* 0x01000200ff0477ac */ /* 0x000ee20008000a00 */
[----:B-1----:R-:W-:Y:S01]  /*5e30*/  MOV R5, UR9 ;  /* 0x0000000900057c02 */ /* 0x002fe20008000f00 */
[----:B------:R-:W-:Y:S01]  /*5e40*/  IMAD.U32 R4, RZ, RZ, UR8 ;  /* 0x00000008ff047e24 */ /* 0x000fe2000f8e00ff */
[----:B-----5:R-:W-:Y:S01]  /*5e50*/  MOV R7, UR7 ;  /* 0x0000000700077c02 */ /* 0x020fe20008000f00 */
[----:B------:R-:W-:Y:S01]  /*5e60*/  IMAD.U32 R6, RZ, RZ, UR6 ;  /* 0x00000006ff067e24 */ /* 0x000fe2000f8e00ff */
[----:B---3--:R-:W-:Y:S01]  /*5e70*/  MOV R11, UR5 ;  /* 0x00000005000b7c02 */ /* 0x008fe20008000f00 */
[----:B------:R-:W-:Y:S02]  /*5e80*/  IMAD.U32 R10, RZ, RZ, UR4 ;  /* 0x00000004ff0a7e24 */ /* 0x000fe4000f8e00ff */
[----:B------:R-:W-:Y:S07]  /*5e90*/  LEPC R20, `(.L_x_102) ;  /* 0x000000001014794e */ /* 0x000fee0000000000 */
[----:B--2-4-:R-:W-:Y:S05]  /*5ea0*/  CALL.ABS.NOINC R14 ;  /* 0x000000000e007343 */ /* 0x014fea0003c00000 */
.L_x_102:
[----:B------:R-:W-:Y:S05]  /*5eb0*/  WARPSYNC.ALL ;  /* 0x0000000000007948 */ /* 0x000fea0003800000 */
[C---:B------:R-:W-:Y:S01]  /*5ec0*/  R2UR UR4, R99.reuse ;  /* 0x00000000630472ca */ /* 0x040fe200000e0000 */
[----:B------:R-:W-:Y:S05]  /*5ed0*/  VIADD R0, R99, 0x20 ;  /* 0x0000002063007836 */ /* 0x000fea0000000000 */
[----:B------:R-:W-:Y:S04]  /*5ee0*/  SHF.R.U32.HI R0, RZ, 0x15, R0 ;  /* 0x00000015ff007819 */ /* 0x000fe80000011600 */
[----:B------:R-:W-:Y:S03]  /*5ef0*/  LOP3.LUT P0, RZ, R0, 0x3, R207, 0x48, !PT ;  /* 0x0000000300ff7812 */ /* 0x000fe600078048cf */
[----:B------:R-:W1:Y:S01]  /*5f00*/  LDTM.16dp32bit_t0_t15.x16 R72, tmem[UR4] ;  /* 0x00000004004879ee */ /* 0x000e620008a00000 */
[----:B------:R-:W1:Y:S09]  /*5f10*/  LDTM.16dp32bit_t16_t31.x16 R72, tmem[UR4+0x10] ;  /* 0x00001004004879ee */ /* 0x000e720008a20000 */
[----:B-1----:R-:W-:Y:S05]  /*5f20*/  @!P0 BRA `(.L_x_103) ;  /* 0x0000000000408947 */ /* 0x002fea0003800000 */
        /* <DEDUP_REMOVED lines=16> */
.L_x_103:
[----:B------:R-:W-:Y:S05]  /*6030*/  WARPSYNC.ALL ;  /* 0x0000000000007948 */ /* 0x000fea0003800000 */
[C---:B------:R-:W-:Y:S01]  /*6040*/  R2UR UR4, R99.reuse ;  /* 0x00000000630472ca */ /* 0x040fe200000e0000 */
[----:B------:R-:W-:Y:S05]  /*6050*/  VIADD R0, R99, 0x40 ;  /* 0x0000004063007836 */ /* 0x000fea0000000000 */
[----:B------:R-:W-:Y:S04]  /*6060*/  SHF.R.U32.HI R0, RZ, 0x15, R0 ;  /* 0x00000015ff007819 */ /* 0x000fe80000011600 */
[----:B------:R-:W-:Y:S03]  /*6070*/  LOP3.LUT P0, RZ, R0, 0x3, R207, 0x48, !PT ;  /* 0x0000000300ff7812 */ /* 0x000fe600078048cf */
[----:B------:R-:W1:Y:S01]  /*6080*/  LDTM.16dp32bit_t0_t15.x16 R56, tmem[UR4+0x20] ;  /* 0x00002004003879ee */ /* 0x000e620008a00000 */
        /* <DEDUP_REMOVED lines=18> */
.L_x_104:
        /* <DEDUP_REMOVED lines=24> */
.L_x_105:
        /* <DEDUP_REMOVED lines=24> */
.L_x_106:
[----:B------:R-:W-:Y:S01]  /*64b0*/  LOP3.LUT P0, RZ, R205, 0x60, RZ, 0xc0, !PT ;  /* 0x00000060cdff7812 */ /* 0x000fe2000780c0ff */
[----:B------:R-:W-:Y:S05]  /*64c0*/  WARPSYNC.ALL ;  /* 0x0000000000007948 */ /* 0x000fea0003800000 */
[----:B------:R-:W-:Y:S01]  /*64d0*/  R2UR UR4, R99 ;  /* 0x00000000630472ca */ /* 0x000fe200000e0000 */
[----:B---3--:R-:W-:Y:S01]  /*64e0*/  FMUL R72, R98, R72 ;  /* 0x0000004862487220 */ /* 0x008fe20000400000 */
[----:B------:R-:W-:Y:S01]  /*64f0*/  R2UR UR5, R16 ;  /* 0x00000000100572ca */ /* 0x000fe200000e0000 */
[C---:B------:R-:W-:Y:S01]  /*6500*/  FMUL R73, R98.reuse, R73 ;  /* 0x0000004962497220 */ /* 0x040fe20000400000 */
[----:B----4-:R-:W-:Y:S01]  /*6510*/  F2FP.F16.E4M3.UNPACK_B R102, R108 ;  /* 0x0000006cff66723e */ /* 0x010fe200020006ff */
[C---:B------:R-:W-:Y:S01]  /*6520*/  FMUL R76, R98.reuse, R76 ;  /* 0x0000004c624c7220 */ /* 0x040fe20000400000 */
[----:B------:R-:W-:Y:S01]  /*6530*/  F2FP.F16.E4M3.UNPACK_B R139, R108.H1 ;  /* 0x0000006cff8b723e */ /* 0x000fe200030006ff */
[C---:B------:R-:W-:Y:S01]  /*6540*/  FMUL R77, R98.reuse, R77 ;  /* 0x0000004d624d7220 */ /* 0x040fe20000400000 */
[C---:B------:R-:W-:Y:S01]  /*6550*/  FMUL R80, R98.reuse, R80 ;  /* 0x0000005062507220 */ /* 0x040fe20000400000 */
[--C-:B------:R-:W-:Y:S01]  /*6560*/  HADD2.F32 R100, -RZ, R102.reuse.H0_H0 ;  /* 0x20000066ff647230 */ /* 0x100fe20000004100 */
[-C--:B------:R-:W-:Y:S01]  /*6570*/  F2FP.F16.E4M3.UNPACK_B R108, R109.reuse ;  /* 0x0000006dff6c723e */ /* 0x080fe200020006ff */
[----:B------:R-:W-:Y:S01]  /*6580*/  HADD2.F32 R102, -RZ, R102.H1_H1 ;  /* 0x30000066ff667230 */ /* 0x000fe20000004100 */
[----:B------:R-:W-:Y:S01]  /*6590*/  F2FP.F16.E4M3.UNPACK_B R109, R109.H1 ;  /* 0x0000006dff6d723e */ /* 0x000fe200030006ff */
[--C-:B------:R-:W-:Y:S01]  /*65a0*/  HADD2.F32 R103, -RZ, R139.reuse.H0_H0 ;  /* 0x2000008bff677230 */ /* 0x100fe20000004100 */
[----:B------:R-:W-:Y:S01]  /*65b0*/  LDTM.16dp32bit_t0_t15.x16 R4, tmem[UR4+0x80] ;  /* 0x00008004000479ee */ /* 0x000fe20008a00000 */
[----:B------:R-:W1:Y:S01]  /*65c0*/  LDTM.16dp32bit_t16_t31.x16 R4, tmem[UR4+0x90] ;  /* 0x00009004000479ee */ /* 0x000e620008a20000 */
[----:B------:R-:W-:Y:S01]  /*65d0*/  NOP ;  /* 0x0000000000007918 */ /* 0x000fe20000000000 */
[C---:B------:R-:W-:Y:S01]  /*65e0*/  FFMA R72, R101.reuse, R100, R72 ;  /* 0x0000006465487223 */ /* 0x040fe20000000048 */
[C---:B------:R-:W-:Y:S01]  /*65f0*/  FFMA R73, R101.reuse, R102, R73 ;  /* 0x0000006665497223 */ /* 0x040fe20000000049 */
[----:B------:R-:W-:Y:S01]  /*6600*/  F2FP.F16.E4M3.UNPACK_B R166, R104 ;  /* 0x00000068ffa6723e */ /* 0x000fe200020006ff */
[----:B------:R-:W-:Y:S01]  /*6610*/  UIADD3 UR5, UPT, UPT, UR5, 0x140, URZ ;  /* 0x0000014005057890 */ /* 0x000fe2000fffe0ff */
[C---:B------:R-:W-:Y:S01]  /*6620*/  FMUL R81, R98.reuse, R81 ;  /* 0x0000005162517220 */ /* 0x040fe20000400000 */
[C---:B------:R-:W-:Y:S01]  /*6630*/  FMUL R0, R98.reuse, R84 ;  /* 0x0000005462007220 */ /* 0x040fe20000400000 */
[C---:B------:R-:W-:Y:S01]  /*6640*/  FMUL R3, R98.reuse, R85 ;  /* 0x0000005562037220 */ /* 0x040fe20000400000 */
[--C-:B------:R-:W-:Y:S01]  /*6650*/  HADD2.F32 R165, -RZ, R166.reuse.H0_H0 ;  /* 0x200000a6ffa57230 */ /* 0x100fe20000004100 */
[----:B------:R-:W-:Y:S01]  /*6660*/  F2FP.F16.E4M3.UNPACK_B R168, R104.H1 ;  /* 0x00000068ffa8723e */ /* 0x000fe200030006ff */
[----:B------:R-:W-:Y:S01]  /*6670*/  HADD2.F32 R104, -RZ, R139.H1_H1 ;  /* 0x3000008bff687230 */ /* 0x000fe20000004100 */
[----:B------:R-:W-:Y:S01]  /*6680*/  UPRMT UR5, UR37, 0x654, UR5 ;  /* 0x0000065425057896 */ /* 0x000fe20008000005 */
[C---:B------:R-:W-:Y:S01]  /*6690*/  FMUL R22, R98.reuse, R56 ;  /* 0x0000003862167220 */ /* 0x040fe20000400000 */
[----:B------:R-:W-:Y:S01]  /*66a0*/  F2FP.F16.E4M3.UNPACK_B R137, R110 ;  /* 0x0000006eff89723e */ /* 0x000fe200020006ff */
[----:B------:R-:W-:Y:S02]  /*66b0*/  HADD2.F32 R166, -RZ, R166.H1_H1 ;  /* 0x300000a6ffa67230 */ /* 0x000fe40000004100 */
[C---:B------:R-:W-:Y:S01]  /*66c0*/  FMUL R23, R98.reuse, R57 ;  /* 0x0000003962177220 */ /* 0x040fe20000400000 */
[C---:B------:R-:W-:Y:S01]  /*66d0*/  FMUL R56, R98.reuse, R60 ;  /* 0x0000003c62387220 */ /* 0x040fe20000400000 */
[----:B------:R-:W-:Y:S01]  /*66e0*/  F2FP.F16.E4M3.UNPACK_B R170, R105 ;  /* 0x00000069ffaa723e */ /* 0x000fe200020006ff */
[----:B------:R-:W-:Y:S02]  /*66f0*/  HADD2.F32 R167, -RZ, R168.H0_H0 ;  /* 0x200000a8ffa77230 */ /* 0x000fe40000004100 */
[C---:B------:R-:W-:Y:S01]  /*6700*/  FMUL R57, R98.reuse, R61 ;  /* 0x0000003d62397220 */ /* 0x040fe20000400000 */
[----:B-1----:R-:W-:Y:S01]  /*6710*/  SYNCS.ARRIVE.TRANS64.RED.A1T0 RZ, [UR5], RZ ;  /* 0x000000ffffff79a7 */ /* 0x002fe20008100405 */
[C---:B------:R-:W-:Y:S01]  /*6720*/  FMUL R60, R98.reuse, R64 ;  /* 0x00000040623c7220 */ /* 0x040fe20000400000 */
[----:B------:R-:W-:Y:S01]  /*6730*/  F2FP.F16.E4M3.UNPACK_B R172, R105.H1 ;  /* 0x00000069ffac723e */ /* 0x000fe200030006ff */
[----:B------:R-:W-:Y:S02]  /*6740*/  HADD2.F32 R105, -RZ, R108.H0_H0 ;  /* 0x2000006cff697230 */ /* 0x000fe40000004100 */
[C---:B------:R-:W-:Y:S01]  /*6750*/  FMUL R61, R98.reuse, R65 ;  /* 0x00000041623d7220 */ /* 0x040fe20000400000 */
[C---:B------:R-:W-:Y:S01]  /*6760*/  FMUL R64, R98.reuse, R68 ;  /* 0x0000004462407220 */ /* 0x040fe20000400000 */
[----:B------:R-:W-:Y:S01]  /*6770*/  F2FP.F16.E4M3.UNPACK_B R174, R106 ;  /* 0x0000006affae723e */ /* 0x000fe200020006ff */
[----:B------:R-:W-:Y:S02]  /*6780*/  HADD2.F32 R168, -RZ, R168.H1_H1 ;  /* 0x300000a8ffa87230 */ /* 0x000fe40000004100 */
[C---:B------:R-:W-:Y:S01]  /*6790*/  FMUL R65, R98.reuse, R69 ;  /* 0x0000004562417220 */ /* 0x040fe20000400000 */
[C---:B------:R-:W-:Y:S01]  /*67a0*/  FMUL R40, R98.reuse, R40 ;  /* 0x0000002862287220 */ /* 0x040fe20000400000 */
[----:B------:R-:W-:Y:S01]  /*67b0*/  F2FP.F16.E4M3.UNPACK_B R176, R106.H1 ;  /* 0x0000006affb0723e */ /* 0x000fe200030006ff */
[----:B------:R-:W-:Y:S02]  /*67c0*/  HADD2.F32 R106, -RZ, R108.H1_H1 ;  /* 0x3000006cff6a7230 */ /* 0x000fe40000004100 */
[C---:B------:R-:W-:Y:S01]  /*67d0*/  FMUL R41, R98.reuse, R41 ;  /* 0x0000002962297220 */ /* 0x040fe20000400000 */
[C---:B------:R-:W-:Y:S01]  /*67e0*/  FMUL R44, R98.reuse, R44 ;  /* 0x0000002c622c7220 */ /* 0x040fe20000400000 */
[----:B------:R-:W-:Y:S01]  /*67f0*/  F2FP.F16.E4M3.UNPACK_B R135, R110.H1 ;  /* 0x0000006eff87723e */ /* 0x000fe200030006ff */
[----:B------:R-:W-:Y:S02]  /*6800*/  HADD2.F32 R108, -RZ, R109.H1_H1 ;  /* 0x3000006dff6c7230 */ /* 0x000fe40000004100 */
[C---:B------:R-:W-:Y:S01]  /*6810*/  FMUL R45, R98.reuse, R45 ;  /* 0x0000002d622d7220 */ /* 0x040fe20000400000 */
[----:B------:R-:W-:Y:S02]  /*6820*/  HADD2.F32 R110, -RZ, R137.H1_H1 ;  /* 0x30000089ff6e7230 */ /* 0x000fe40000004100 */
[C---:B------:R-:W-:Y:S01]  /*6830*/  FMUL R48, R98.reuse, R48 ;  /* 0x0000003062307220 */ /* 0x040fe20000400000 */
[----:B------:R-:W-:Y:S01]  /*6840*/  F2FP.F16.E4M3.UNPACK_B R177, R107 ;  /* 0x0000006bffb1723e */ /* 0x000fe200020006ff */
[C---:B------:R-:W-:Y:S01]  /*6850*/  FMUL R49, R98.reuse, R49 ;  /* 0x0000003162317220 */ /* 0x040fe20000400000 */
[C---:B------:R-:W-:Y:S01]  /*6860*/  FMUL R52, R98.reuse, R52 ;  /* 0x0000003462347220 */ /* 0x040fe20000400000 */
[----:B------:R-:W-:Y:S01]  /*6870*/  F2FP.F16.E4M3.UNPACK_B R178, R107.H1 ;  /* 0x0000006bffb2723e */ /* 0x000fe200030006ff */
[----:B------:R-:W-:Y:S02]  /*6880*/  HADD2.F32 R107, -RZ, R109.H0_H0 ;  /* 0x2000006dff6b7230 */ /* 0x000fe40000004100 */
[C---:B------:R-:W-:Y:S01]  /*6890*/  FMUL R53, R98.reuse, R53 ;  /* 0x0000003562357220 */ /* 0x040fe20000400000 */
[----:B------:R-:W-:Y:S02]  /*68a0*/  HADD2.F32 R109, -RZ, R137.H0_H0 ;  /* 0x20000089ff6d7230 */ /* 0x000fe40000004100 */
[C---:B------:R-:W-:Y:S01]  /*68b0*/  FMUL R24, R98.reuse, R24 ;  /* 0x0000001862187220 */ /* 0x040fe20000400000 */
[----:B------:R-:W-:Y:S01]  /*68c0*/  F2FP.F16.E4M3.UNPACK_B R133, R111 ;  /* 0x0000006fff85723e */ /* 0x000fe200020006ff */
[C---:B------:R-:W-:Y:S01]  /*68d0*/  FMUL R25, R98.reuse, R25 ;  /* 0x0000001962197220 */ /* 0x040fe20000400000 */
[C---:B------:R-:W-:Y:S01]  /*68e0*/  FMUL R28, R98.reuse, R28 ;  /* 0x0000001c621c7220 */ /* 0x040fe20000400000 */
[----:B------:R-:W-:Y:S01]  /*68f0*/  F2FP.F16.E4M3.UNPACK_B R131, R111.H1 ;  /* 0x0000006fff83723e */ /* 0x000fe200030006ff */
[--C-:B------:R-:W-:Y:S02]  /*6900*/  HADD2.F32 R111, -RZ, R135.reuse.H0_H0 ;  /* 0x20000087ff6f7230 */ /* 0x100fe40000004100 */
[C---:B------:R-:W-:Y:S01]  /*6910*/  FMUL R29, R98.reuse, R29 ;  /* 0x0000001d621d7220 */ /* 0x040fe20000400000 */
[C---:B------:R-:W-:Y:S01]  /*6920*/  FMUL R32, R98.reuse, R32 ;  /* 0x0000002062207220 */ /* 0x040fe20000400000 */
[----:B------:R-:W-:Y:S01]  /*6930*/  F2FP.F16.E4M3.UNPACK_B R129, R112 ;  /* 0x00000070ff81723e */ /* 0x000fe200020006ff */
[--C-:B------:R-:W-:Y:S02]  /*6940*/  HADD2.F32 R169, -RZ, R170.reuse.H0_H0 ;  /* 0x200000aaffa97230 */ /* 0x100fe40000004100 */
[C---:B------:R-:W-:Y:S01]  /*6950*/  FMUL R33, R98.reuse, R33 ;  /* 0x0000002162217220 */ /* 0x040fe20000400000 */
[C---:B------:R-:W-:Y:S01]  /*6960*/  FMUL R36, R98.reuse, R36 ;  /* 0x0000002462247220 */ /* 0x040fe20000400000 */
[----:B------:R-:W-:Y:S01]  /*6970*/  F2FP.F16.E4M3.UNPACK_B R127, R112.H1 ;  /* 0x00000070ff7f723e */ /* 0x000fe200030006ff */
[----:B------:R-:W-:Y:S02]  /*6980*/  HADD2.F32 R112, -RZ, R135.H1_H1 ;  /* 0x30000087ff707230 */ /* 0x000fe40000004100 */
[C---:B------:R-:W-:Y:S01]  /*6990*/  FMUL R37, R98.reuse, R37 ;  /* 0x0000002562257220 */ /* 0x040fe20000400000 */
[C---:B------:R-:W-:Y:S01]  /*69a0*/  FMUL R4, R98.reuse, R4 ;  /* 0x0000000462047220 */ /* 0x040fe20000400000 */
[----:B------:R-:W-:Y:S01]  /*69b0*/  F2FP.F16.E4M3.UNPACK_B R125, R113 ;  /* 0x00000071ff7d723e */ /* 0x000fe200020006ff */
[----:B------:R-:W-:Y:S02]  /*69c0*/  HADD2.F32 R170, -RZ, R170.H1_H1 ;  /* 0x300000aaffaa7230 */ /* 0x000fe40000004100 */
[C---:B------:R-:W-:Y:S01]  /*69d0*/  FMUL R5, R98.reuse, R5 ;  /* 0x0000000562057220 */ /* 0x040fe20000400000 */
[C---:B------:R-:W-:Y:S01]  /*69e0*/  FMUL R8, R98.reuse, R8 ;  /* 0x0000000862087220 */ /* 0x040fe20000400000 */
[----:B------:R-:W-:Y:S01]  /*69f0*/  F2FP.F16.E4M3.UNPACK_B R124, R113.H1 ;  /* 0x00000071ff7c723e */ /* 0x000fe200030006ff */
[----:B------:R-:W-:Y:S02]  /*6a00*/  HADD2.F32 R113, -RZ, R133.H0_H0 ;  /* 0x20000085ff717230 */ /* 0x000fe40000004100 */
[C---:B------:R-:W-:Y:S01]  /*6a10*/  FMUL R9, R98.reuse, R9 ;  /* 0x0000000962097220 */ /* 0x040fe20000400000 */
[--C-:B------:R-:W-:Y:S02]  /*6a20*/  HADD2.F32 R173, -RZ, R174.reuse.H0_H0 ;  /* 0x200000aeffad7230 */ /* 0x100fe40000004100 */
[C---:B------:R-:W-:Y:S01]  /*6a30*/  FMUL R12, R98.reuse, R12 ;  /* 0x0000000c620c7220 */ /* 0x040fe20000400000 */
[----:B------:R-:W-:Y:S01]  /*6a40*/  F2FP.F16.E4M3.UNPACK_B R126, R114 ;  /* 0x00000072ff7e723e */ /* 0x000fe200020006ff */
[----:B------:R-:W-:Y:S02]  /*6a50*/  HADD2.F32 R174, -RZ, R174.H1_H1 ;  /* 0x300000aeffae7230 */ /* 0x000fe40000004100 */
[C---:B------:R-:W-:Y:S01]  /*6a60*/  FMUL R13, R98.reuse, R13 ;  /* 0x0000000d620d7220 */ /* 0x040fe20000400000 */
[----:B------:R-:W-:Y:S02]  /*6a70*/  HADD2.F32 R100, -RZ, R177.H1_H1 ;  /* 0x300000b1ff647230 */ /* 0x000fe40000004100 */
[C---:B------:R-:W-:Y:S01]  /*6a80*/  FMUL R16, R98.reuse, R16 ;  /* 0x0000001062107220 */ /* 0x040fe20000400000 */
[----:B------:R-:W-:Y:S01]  /*6a90*/  F2FP.F16.E4M3.UNPACK_B R128, R114.H1 ;  /* 0x00000072ff80723e */ /* 0x000fe200030006ff */
[----:B------:R-:W-:Y:S02]  /*6aa0*/  HADD2.F32 R114, -RZ, R133.H1_H1 ;  /* 0x30000085ff727230 */ /* 0x000fe40000004100 */
[C---:B------:R-:W-:Y:S01]  /*6ab0*/  FMUL R17, R98.reuse, R17 ;  /* 0x0000001162117220 */ /* 0x040fe20000400000 */
[C---:B------:R-:W-:Y:S01]  /*6ac0*/  FMUL R74, R98.reuse, R74 ;  /* 0x0000004a624a7220 */ /* 0x040fe20000400000 */
[----:B------:R-:W-:Y:S01]  /*6ad0*/  F2FP.F16.E4M3.UNPACK_B R130, R115 ;  /* 0x00000073ff82723e */ /* 0x000fe200020006ff */
[C---:B------:R-:W-:Y:S01]  /*6ae0*/  FMUL R75, R98.reuse, R75 ;  /* 0x0000004b624b7220 */ /* 0x040fe20000400000 */
[C---:B------:R-:W-:Y:S01]  /*6af0*/  FMUL R78, R98.reuse, R78 ;  /* 0x0000004e624e7220 */ /* 0x040fe20000400000 */
[----:B------:R-:W-:Y:S01]  /*6b00*/  F2FP.F16.E4M3.UNPACK_B R132, R115.H1 ;  /* 0x00000073ff84723e */ /* 0x000fe200030006ff */
[C---:B------:R-:W-:Y:S01]  /*6b10*/  FFMA R74, R101.reuse, R103, R74 ;  /* 0x00000067654a7223 */ /* 0x040fe2000000004a */
[C---:B------:R-:W-:Y:S01]  /*6b20*/  FFMA R75, R101.reuse, R104, R75 ;  /* 0x00000068654b7223 */ /* 0x040fe2000000004b */
[----:B------:R-:W-:Y:S01]  /*6b30*/  F2FP.F16.E4M3.UNPACK_B R134, R116 ;  /* 0x00000074ff86723e */ /* 0x000fe200020006ff */
[--C-:B------:R-:W-:Y:S02]  /*6b40*/  HADD2.F32 R115, -RZ, R131.reuse.H0_H0 ;  /* 0x20000083ff737230 */ /* 0x100fe40000004100 */
[C---:B------:R-:W-:Y:S01]  /*6b50*/  FFMA R76, R101.reuse, R105, R76 ;  /* 0x00000069654c7223 */ /* 0x040fe2000000004c */
[----:B------:R-:W-:Y:S01]  /*6b60*/  FFMA R77, R101, R106, R77 ;  /* 0x0000006a654d7223 */ /* 0x000fe2000000004d */
[----:B------:R-:W-:Y:S01]  /*6b70*/  F2FP.F16.E4M3.UNPACK_B R136, R116.H1 ;  /* 0x00000074ff88723e */ /* 0x000fe200030006ff */
[----:B------:R-:W-:Y:S01]  /*6b80*/  HADD2.F32 R116, -RZ, R131.H1_H1 ;  /* 0x30000083ff747230 */ /* 0x000fe20000004100 */
[----:B------:R-:W-:Y:S01]  /*6b90*/  F2FP.SATFINITE.E4M3.F32.PACK_AB_MERGE_C R192, R75, R74, RZ ;  /* 0x0000004a4bc0723e */ /* 0x000fe200048070ff */
[----:B------:R-:W-:Y:S01]  /*6ba0*/  FFMA R78, R101, R107, R78 ;  /* 0x0000006b654e7223 */ /* 0x000fe2000000004e */
[--C-:B------:R-:W-:Y:S02]  /*6bb0*/  HADD2.F32 R133, -RZ, R134.reuse.H0_H0 ;  /* 0x20000086ff857230 */ /* 0x100fe40000004100 */
[C---:B------:R-:W-:Y:S01]  /*6bc0*/  FMUL R79, R98.reuse, R79 ;  /* 0x0000004f624f7220 */ /* 0x040fe20000400000 */
[----:B------:R-:W-:Y:S01]  /*6bd0*/  F2FP.SATFINITE.E4M3.F32.PACK_AB_MERGE_C R192, R73, R72, R192 ;  /* 0x0000004849c0723e */ /* 0x000fe200048070c0 */
[----:B------:R-:W-:Y:S02]  /*6be0*/  HADD2.F32 R134, -RZ, R134.H1_H1 ;  /* 0x30000086ff867230 */ /* 0x000fe40000004100 */
[C---:B------:R-:W-:Y:S01]  /*6bf0*/  FMUL R82, R98.reuse, R82 ;  /* 0x0000005262527220 */ /* 0x040fe20000400000 */
[C---:B------:R-:W-:Y:S01]  /*6c00*/  FFMA R79, R101.reuse, R108, R79 ;  /* 0x0000006c654f7223 */ /* 0x040fe2000000004f */
[C---:B------:R-:W-:Y:S01]  /*6c10*/  FFMA R80, R101.reuse, R109, R80 ;  /* 0x0000006d65507223 */ /* 0x040fe20000000050 */
[----:B------:R-:W-:Y:S01]  /*6c20*/  FFMA R81, R101, R110, R81 ;  /* 0x0000006e65517223 */ /* 0x000fe20000000051 */
[----:B------:R-:W-:Y:S01]  /*6c30*/  F2FP.F16.E4M3.UNPACK_B R138, R117 ;  /* 0x00000075ff8a723e */ /* 0x000fe200020006ff */
[----:B------:R-:W-:Y:S01]  /*6c40*/  HADD2.F32 R131, -RZ, R132.H0_H0 ;  /* 0x20000084ff837230 */ /* 0x000fe20000004100 */
[----:B------:R-:W-:Y:S01]  /*6c50*/  F2FP.SATFINITE.E4M3.F32.PACK_AB_MERGE_C R193, R79, R78, RZ ;  /* 0x0000004e4fc1723e */ /* 0x000fe200048070ff */
[----:B------:R-:W-:Y:S01]  /*6c60*/  FFMA R82, R101, R111, R82 ;  /* 0x0000006f65527223 */ /* 0x000fe20000000052 */
[----:B------:R-:W-:Y:S02]  /*6c70*/  HADD2.F32 R103, -RZ, R177.H0_H0 ;  /* 0x200000b1ff677230 */ /* 0x000fe40000004100 */
[C---:B------:R-:W-:Y:S01]  /*6c80*/  FMUL R83, R98.reuse, R83 ;  /* 0x0000005362537220 */ /* 0x040fe20000400000 */
[----:B------:R-:W-:Y:S01]  /*6c90*/  F2FP.SATFINITE.E4M3.F32.PACK_AB_MERGE_C R193, R77, R76, R193 ;  /* 0x0000004c4dc1723e */ /* 0x000fe200048070c1 */
[--C-:B------:R-:W-:Y:S01]  /*6ca0*/  HADD2.F32 R137, -RZ, R138.reuse.H0_H0 ;  /* 0x2000008aff897230 */ /* 0x100fe20000004100 */
[----:B------:R-:W-:Y:S01]  /*6cb0*/  F2FP.F16.E4M3.UNPACK_B R140, R117.H1 ;  /* 0x00000075ff8c723e */ /* 0x000fe200030006ff */
[--C-:B------:R-:W-:Y:S02]  /*6cc0*/  HADD2.F32 R117, -RZ, R129.reuse.H0_H0 ;  /* 0x20000081ff757230 */ /* 0x100fe40000004100 */
[C---:B------:R-:W-:Y:S01]  /*6cd0*/  FFMA R83, R101.reuse, R112, R83 ;  /* 0x0000007065537223 */ /* 0x040fe20000000053 */
[C---:B------:R-:W-:Y:S01]  /*6ce0*/  FFMA R0, R101.reuse, R113, R0 ;  /* 0x0000007165007223 */ /* 0x040fe20000000000 */
[----:B------:R-:W-:Y:S01]  /*6cf0*/  FFMA R3, R101, R114, R3 ;  /* 0x0000007265037223 */ /* 0x000fe20000000003 */
[----:B------:R-:W-:Y:S02]  /*6d00*/  HADD2.F32 R138, -RZ, R138.H1_H1 ;  /* 0x3000008aff8a7230 */ /* 0x000fe40000004100 */
[C---:B------:R-:W-:Y:S01]  /*6d10*/  FMUL R20, R98.reuse, R86 ;  /* 0x0000005662147220 */ /* 0x040fe20000400000 */
[----:B------:R-:W-:Y:S01]  /*6d20*/  F2FP.SATFINITE.E4M3.F32.PACK_AB_MERGE_C R194, R83, R82, RZ ;  /* 0x0000005253c2723e */ /* 0x000fe200048070ff */
[C---:B------:R-:W-:Y:S01]  /*6d30*/  FMUL R21, R98.reuse, R87 ;  /* 0x0000005762157220 */ /* 0x040fe20000400000 */
[-C--:B------:R-:W-:Y:S01]  /*6d40*/  F2FP.F16.E4M3.UNPACK_B R142, R118.reuse ;  /* 0x00000076ff8e723e */ /* 0x080fe200020006ff */
[C---:B------:R-:W-:Y:S01]  /*6d50*/  FFMA R20, R101.reuse, R115, R20 ;  /* 0x0000007365147223 */ /* 0x040fe20000000014 */
[----:B------:R-:W-:Y:S01]  /*6d60*/  F2FP.F16.E4M3.UNPACK_B R144, R118.H1 ;  /* 0x00000076ff90723e */ /* 0x000fe200030006ff */
[----:B------:R-:W-:Y:S01]  /*6d70*/  HADD2.F32 R118, -RZ, R129.H1_H1 ;  /* 0x30000081ff767230 */ /* 0x000fe20000004100 */
[-C--:B------:R-:W-:Y:S01]  /*6d80*/  F2FP.F16.E4M3.UNPACK_B R146, R119.reuse ;  /* 0x00000077ff92723e */ /* 0x080fe200020006ff */
[C---:B------:R-:W-:Y:S01]  /*6d90*/  FFMA R21, R101.reuse, R116, R21 ;  /* 0x0000007465157223 */ /* 0x040fe20000000015 */
[----:B------:R-:W-:Y:S01]  /*6da0*/  F2FP.F16.E4M3.UNPACK_B R148, R119.H1 ;  /* 0x00000077ff94723e */ /* 0x000fe200030006ff */
[----:B------:R-:W-:Y:S01]  /*6db0*/  HADD2.F32 R119, -RZ, R127.H0_H0 ;  /* 0x2000007fff777230 */ /* 0x000fe20000004100 */
[-C--:B------:R-:W-:Y:S01]  /*6dc0*/  F2FP.F16.E4M3.UNPACK_B R150, R120.reuse ;  /* 0x00000078ff96723e */ /* 0x080fe200020006ff */
[C---:B------:R-:W-:Y:S01]  /*6dd0*/  FFMA R22, R101.reuse, R117, R22 ;  /* 0x0000007565167223 */ /* 0x040fe20000000016 */
[----:B------:R-:W-:Y:S01]  /*6de0*/  F2FP.F16.E4M3.UNPACK_B R152, R120.H1 ;  /* 0x00000078ff98723e */ /* 0x000fe200030006ff */
[----:B------:R-:W-:Y:S01]  /*6df0*/  FFMA R23, R101, R118, R23 ;  /* 0x0000007665177223 */ /* 0x000fe20000000017 */
[----:B------:R-:W-:Y:S01]  /*6e00*/  F2FP.SATFINITE.E4M3.F32.PACK_AB_MERGE_C R194, R81, R80, R194 ;  /* 0x0000005051c2723e */ /* 0x000fe200048070c2 */
[--C-:B------:R-:W-:Y:S01]  /*6e10*/  HADD2.F32 R129, -RZ, R130.reuse.H0_H0 ;  /* 0x20000082ff817230 */ /* 0x100fe20000004100 */
[----:B------:R-:W-:Y:S01]  /*6e20*/  F2FP.SATFINITE.E4M3.F32.PACK_AB_MERGE_C R195, R21, R20, RZ ;  /* 0x0000001415c3723e */ /* 0x000fe200048070ff */
[----:B------:R-:W-:Y:S01]  /*6e30*/  HADD2.F32 R130, -RZ, R130.H1_H1 ;  /* 0x30000082ff827230 */ /* 0x000fe20000004100 */
[-C--:B------:R-:W-:Y:S01]  /*6e40*/  F2FP.F16.E4M3.UNPACK_B R154, R121.reuse ;  /* 0x00000079ff9a723e */ /* 0x080fe200020006ff */
[--C-:B------:R-:W-:Y:S01]  /*6e50*/  HADD2.F32 R141, -RZ, R142.reuse.H0_H0 ;  /* 0x2000008eff8d7230 */ /* 0x100fe20000004100 */
[----:B------:R-:W-:Y:S01]  /*6e60*/  F2FP.SATFINITE.E4M3.F32.PACK_AB_MERGE_C R195, R3, R0, R195 ;  /* 0x0000000003c3723e */ /* 0x000fe200048070c3 */
[----:B------:R-:W-:Y:S01]  /*6e70*/  HADD2.F32 R142, -RZ, R142.H1_H1 ;  /* 0x3000008eff8e7230 */ /* 0x000fe20000004100 */
[----:B------:R-:W-:Y:S01]  /*6e80*/  F2FP.F16.E4M3.UNPACK_B R156, R121.H1 ;  /* 0x00000079ff9c723e */ /* 0x000fe200030006ff */
[----:B------:R-:W-:Y:S02]  /*6e90*/  HADD2.F32 R121, -RZ, R125.H0_H0 ;  /* 0x2000007dff797230 */ /* 0x000fe40000004100 */
[C---:B------:R-:W-:Y:S01]  /*6ea0*/  FMUL R58, R98.reuse, R58 ;  /* 0x0000003a623a7220 */ /* 0x040fe20000400000 */
[----:B------:R-:W-:Y:S01]  /*6eb0*/  HADD2.F32 R120, -RZ, R127.H1_H1 ;  /* 0x3000007fff787230 */ /* 0x000fe20000004100 */
[----:B------:R1:W-:Y:S01]  /*6ec0*/  STS.128 [R206+UR41+0x2a00], R192 ;  /* 0x002a00c0ce007988 */ /* 0x0003e20008000c29 */
[--C-:B------:R-:W-:Y:S02]  /*6ed0*/  HADD2.F32 R145, -RZ, R146.reuse.H0_H0 ;  /* 0x20000092ff917230 */ /* 0x100fe40000004100 */
[C---:B------:R-:W-:Y:S01]  /*6ee0*/  FFMA R58, R101.reuse, R119, R58 ;  /* 0x00000077653a7223 */ /* 0x040fe2000000003a */
[----:B------:R-:W-:Y:S01]  /*6ef0*/  HADD2.F32 R146, -RZ, R146.H1_H1 ;  /* 0x30000092ff927230 */ /* 0x000fe20000004100 */
[-C--:B------:R-:W-:Y:S01]  /*6f00*/  F2FP.F16.E4M3.UNPACK_B R158, R122.reuse ;  /* 0x0000007aff9e723e */ /* 0x080fe200020006ff */
[----:B------:R-:W-:Y:S01]  /*6f10*/  HADD2.F32 R149, -RZ, R150.H0_H0 ;  /* 0x20000096ff957230 */ /* 0x000fe20000004100 */
[----:B------:R-:W-:Y:S01]  /*6f20*/  F2FP.F16.E4M3.UNPACK_B R160, R122.H1 ;  /* 0x0000007affa0723e */ /* 0x000fe200030006ff */
[----:B------:R-:W-:Y:S02]  /*6f30*/  HADD2.F32 R122, -RZ, R125.H1_H1 ;  /* 0x3000007dff7a7230 */ /* 0x000fe40000004100 */
[C---:B------:R-:W-:Y:S01]  /*6f40*/  FMUL R59, R98.reuse, R59 ;  /* 0x0000003b623b7220 */ /* 0x040fe20000400000 */
[-C--:B------:R-:W-:Y:S01]  /*6f50*/  F2FP.F16.E4M3.UNPACK_B R162, R123.reuse ;  /* 0x0000007bffa2723e */ /* 0x080fe200020006ff */
[----:B------:R-:W-:Y:S01]  /*6f60*/  HADD2.F32 R125, -RZ, R126.H0_H0 ;  /* 0x2000007eff7d7230 */ /* 0x000fe20000004100 */
[----:B------:R-:W-:Y:S01]  /*6f70*/  F2FP.F16.E4M3.UNPACK_B R164, R123.H1 ;  /* 0x0000007bffa4723e */ /* 0x000fe200030006ff */
[----:B------:R-:W-:Y:S02]  /*6f80*/  HADD2.F32 R123, -RZ, R124.H0_H0 ;  /* 0x2000007cff7b7230 */ /* 0x000fe40000004100 */
[C---:B------:R-:W-:Y:S01]  /*6f90*/  FFMA R59, R101.reuse, R120, R59 ;  /* 0x00000078653b7223 */ /* 0x040fe2000000003b */
[C---:B------:R-:W-:Y:S01]  /*6fa0*/  FFMA R56, R101.reuse, R121, R56 ;  /* 0x0000007965387223 */ /* 0x040fe20000000038 */
[----:B------:R-:W-:Y:S01]  /*6fb0*/  FFMA R57, R101, R122, R57 ;  /* 0x0000007a65397223 */ /* 0x000fe20000000039 */
[----:B------:R-:W-:Y:S02]  /*6fc0*/  HADD2.F32 R126, -RZ, R126.H1_H1 ;  /* 0x3000007eff7e7230 */ /* 0x000fe40000004100 */
[C---:B------:R-:W-:Y:S01]  /*6fd0*/  FMUL R62, R98.reuse, R62 ;  /* 0x0000003e623e7220 */ /* 0x040fe20000400000 */
[----:B------:R-:W-:Y:S01]  /*6fe0*/  HADD2.F32 R124, -RZ, R124.H1_H1 ;  /* 0x3000007cff7c7230 */ /* 0x000fe20000004100 */
[----:B------:R-:W-:Y:S01]  /*6ff0*/  F2FP.SATFINITE.E4M3.F32.PACK_AB_MERGE_C R196, R59, R58, RZ ;  /* 0x0000003a3bc4723e */ /* 0x000fe200048070ff */
[----:B------:R-:W-:Y:S02]  /*7000*/  HADD2.F32 R150, -RZ, R150.H1_H1 ;  /* 0x30000096ff967230 */ /* 0x000fe40000004100 */
[----:B------:R-:W-:Y:S01]  /*7010*/  FFMA R62, R101, R123, R62 ;  /* 0x0000007b653e7223 */ /* 0x000fe2000000003e */
[--C-:B------:R-:W-:Y:S01]  /*7020*/  HADD2.F32 R153, -RZ, R154.reuse.H0_H0 ;  /* 0x2000009aff997230 */ /* 0x100fe20000004100 */
[----:B------:R-:W-:Y:S01]  /*7030*/  F2FP.SATFINITE.E4M3.F32.PACK_AB_MERGE_C R196, R23, R22, R196 ;  /* 0x0000001617c4723e */ /* 0x000fe200048070c4 */
[----:B------:R-:W-:Y:S02]  /*7040*/  HADD2.F32 R154, -RZ, R154.H1_H1 ;  /* 0x3000009aff9a7230 */ /* 0x000fe40000004100 */
[C---:B------:R-:W-:Y:S01]  /*7050*/  FMUL R63, R98.reuse, R63 ;  /* 0x0000003f623f7220 */ /* 0x040fe20000400000 */
[--C-:B------:R-:W-:Y:S02]  /*7060*/  HADD2.F32 R127, -RZ, R128.reuse.H0_H0 ;  /* 0x20000080ff7f7230 */ /* 0x100fe40000004100 */
[C---:B------:R-:W-:Y:S01]  /*7070*/  FMUL R66, R98.reuse, R66 ;  /* 0x0000004262427220 */ /* 0x040fe20000400000 */
[----:B------:R-:W-:Y:S02]  /*7080*/  HADD2.F32 R128, -RZ, R128.H1_H1 ;  /* 0x30000080ff807230 */ /* 0x000fe40000004100 */
[C---:B------:R-:W-:Y:S01]  /*7090*/  FFMA R63, R101.reuse, R124, R63 ;  /* 0x0000007c653f7223 */ /* 0x040fe2000000003f */
[C---:B------:R-:W-:Y:S01]  /*70a0*/  FFMA R60, R101.reuse, R125, R60 ;  /* 0x0000007d653c7223 */ /* 0x040fe2000000003c */
[C---:B------:R-:W-:Y:S01]  /*70b0*/  FFMA R61, R101.reuse, R126, R61 ;  /* 0x0000007e653d7223 */ /* 0x040fe2000000003d */
[----:B------:R-:W-:Y:S01]  /*70c0*/  FFMA R66, R101, R127, R66 ;  /* 0x0000007f65427223 */ /* 0x000fe20000000042 */
[--C-:B------:R-:W-:Y:S01]  /*70d0*/  HADD2.F32 R157, -RZ, R158.reuse.H0_H0 ;  /* 0x2000009eff9d7230 */ /* 0x100fe20000004100 */
[----:B------:R-:W-:Y:S01]  /*70e0*/  F2FP.SATFINITE.E4M3.F32.PACK_AB_MERGE_C R197, R63, R62, RZ ;  /* 0x0000003e3fc5723e */ /* 0x000fe200048070ff */
[----:B------:R-:W-:Y:S02]  /*70f0*/  HADD2.F32 R158, -RZ, R158.H1_H1 ;  /* 0x3000009eff9e7230 */ /* 0x000fe40000004100 */
[C---:B------:R-:W-:Y:S01]  /*7100*/  FMUL R67, R98.reuse, R67 ;  /* 0x0000004362437220 */ /* 0x040fe20000400000 */
[--C-:B------:R-:W-:Y:S01]  /*7110*/  HADD2.F32 R161, -RZ, R162.reuse.H0_H0 ;  /* 0x200000a2ffa17230 */ /* 0x100fe20000004100 */
[----:B------:R-:W-:Y:S01]  /*7120*/  F2FP.SATFINITE.E4M3.F32.PACK_AB_MERGE_C R197, R57, R56, R197 ;  /* 0x0000003839c5723e */ /* 0x000fe200048070c5 */
[----:B------:R-:W-:Y:S02]  /*7130*/  HADD2.F32 R162, -RZ, R162.H1_H1 ;  /* 0x300000a2ffa27230 */ /* 0x000fe40000004100 */
[C---:B------:R-:W-:Y:S01]  /*7140*/  FFMA R67, R101.reuse, R128, R67 ;  /* 0x0000008065437223 */ /* 0x040fe20000000043 */
[C---:B------:R-:W-:Y:S01]  /*7150*/  FFMA R64, R101.reuse, R129, R64 ;  /* 0x0000008165407223 */ /* 0x040fe20000000040 */
[----:B------:R-:W-:Y:S01]  /*7160*/  FFMA R65, R101, R130, R65 ;  /* 0x0000008265417223 */ /* 0x000fe20000000041 */
[C---:B------:R-:W-:Y:S01]  /*7170*/  FMUL R70, R98.reuse, R70 ;  /* 0x0000004662467220 */ /* 0x040fe20000400000 */
[----:B------:R-:W-:Y:S01]  /*7180*/  HADD2.F32 R132, -RZ, R132.H1_H1 ;  /* 0x30000084ff847230 */ /* 0x000fe20000004100 */
[----:B------:R-:W-:Y:S01]  /*7190*/  F2FP.SATFINITE.E4M3.F32.PACK_AB_MERGE_C R198, R67, R66, RZ ;  /* 0x0000004243c6723e */ /* 0x000fe200048070ff */
[C---:B------:R-:W-:Y:S01]  /*71a0*/  FMUL R71, R98.reuse, R71 ;  /* 0x0000004762477220 */ /* 0x040fe20000400000 */
[--C-:B------:R-:W-:Y:S02]  /*71b0*/  HADD2.F32 R135, -RZ, R136.reuse.H0_H0 ;  /* 0x20000088ff877230 */ /* 0x100fe40000004100 */
[----:B------:R-:W-:Y:S01]  /*71c0*/  FFMA R70, R101, R131, R70 ;  /* 0x0000008365467223 */ /* 0x000fe20000000046 */
[----:B------:R-:W-:Y:S01]  /*71d0*/  F2FP.SATFINITE.E4M3.F32.PACK_AB_MERGE_C R198, R61, R60, R198 ;  /* 0x0000003c3dc6723e */ /* 0x000fe200048070c6 */
        /* <DEDUP_REMOVED lines=15> */
[----:B------:R1:W-:Y:S01]  /*72d0*/  STS.128 [R206+UR41+0x3200], R196 ;  /* 0x003200c4ce007988 */ /* 0x0003e20008000c29 */
[----:B------:R-:W-:Y:S01]  /*72e0*/  F2FP.SATFINITE.E4M3.F32.PACK_AB_MERGE_C R208, R43, R42, RZ ;  /* 0x0000002a2bd0723e */ /* 0x000fe200048070ff */
[----:B------:R-:W-:Y:S01]  /*72f0*/  FFMA R46, R101, R139, R46 ;  /* 0x0000008b652e7223 */ /* 0x000fe2000000002e */
[C---:B------:R-:W-:Y:S01]  /*7300*/  FMUL R47, R98.reuse, R47 ;  /* 0x0000002f622f7220 */ /* 0x040fe20000400000 */
[--C-:B------:R-:W-:Y:S01]  /*7310*/  HADD2.F32 R143, -RZ, R144.reuse.H0_H0 ;  /* 0x20000090ff8f7230 */ /* 0x100fe20000004100 */
[----:B------:R-:W-:Y:S01]  /*7320*/  F2FP.SATFINITE.E4M3.F32.PACK_AB_MERGE_C R208, R41, R40, R208 ;  /* 0x0000002829d0723e */ /* 0x000fe200048070d0 */
[C---:B------:R-:W-:Y:S01]  /*7330*/  FMUL R50, R98.reuse, R50 ;  /* 0x0000003262327220 */ /* 0x040fe20000400000 */
[----:B------:R-:W-:Y:S02]  /*7340*/  HADD2.F32 R144, -RZ, R144.H1_H1 ;  /* 0x30000090ff907230 */ /* 0x000fe40000004100 */
[C---:B------:R-:W-:Y:S01]  /*7350*/  FFMA R47, R101.reuse, R140, R47 ;  /* 0x0000008c652f7223 */ /* 0x040fe2000000002f */
[C---:B------:R-:W-:Y:S01]  /*7360*/  FFMA R48, R101.reuse, R141, R48 ;  /* 0x0000008d65307223 */ /* 0x040fe20000000030 */
[C---:B------:R-:W-:Y:S01]  /*7370*/  FFMA R49, R101.reuse, R142, R49 ;  /* 0x0000008e65317223 */ /* 0x040fe20000000031 */
[----:B------:R-:W-:Y:S01]  /*7380*/  FFMA R50, R101, R143, R50 ;  /* 0x0000008f65327223 */ /* 0x000fe20000000032 */
[C---:B------:R-:W-:Y:S01]  /*7390*/  FMUL R51, R98.reuse, R51 ;  /* 0x0000003362337220 */ /* 0x040fe20000400000 */
[--C-:B------:R-:W-:Y:S01]  /*73a0*/  HADD2.F32 R147, -RZ, R148.reuse.H0_H0 ;  /* 0x20000094ff937230 */ /* 0x100fe20000004100 */
[----:B------:R-:W-:Y:S01]  /*73b0*/  F2FP.SATFINITE.E4M3.F32.PACK_AB_MERGE_C R209, R47, R46, RZ ;  /* 0x0000002e2fd1723e */ /* 0x000fe200048070ff */
[C---:B------:R-:W-:Y:S01]  /*73c0*/  FMUL R54, R98.reuse, R54 ;  /* 0x0000003662367220 */ /* 0x040fe20000400000 */
[----:B------:R-:W-:Y:S02]  /*73d0*/  HADD2.F32 R148, -RZ, R148.H1_H1 ;  /* 0x30000094ff947230 */ /* 0x000fe40000004100 */
[----:B------:R-:W-:Y:S01]  /*73e0*/  FFMA R51, R101, R144, R51 ;  /* 0x0000009065337223 */ /* 0x000fe20000000033 */
[----:B------:R-:W-:Y:S01]  /*73f0*/  F2FP.SATFINITE.E4M3.F32.PACK_AB_MERGE_C R209, R45, R44, R209 ;  /* 0x0000002c2dd1723e */ /* 0x000fe200048070d1 */
[C---:B------:R-:W-:Y:S01]  /*7400*/  FFMA R52, R101.reuse, R145, R52 ;  /* 0x0000009165347223 */ /* 0x040fe20000000034 */
[C---:B------:R-:W-:Y:S01]  /*7410*/  FFMA R53, R101.reuse, R146, R53 ;  /* 0x0000009265357223 */ /* 0x040fe20000000035 */
[----:B------:R-:W-:Y:S01]  /*7420*/  FFMA R54, R101, R147, R54 ;  /* 0x0000009365367223 */ /* 0x000fe20000000036 */
[----:B------:R-:W-:Y:S01]  /*7430*/  F2FP.SATFINITE.E4M3.F32.PACK_AB_MERGE_C R210, R51, R50, RZ ;  /* 0x0000003233d2723e */ /* 0x000fe200048070ff */
[C---:B------:R-:W-:Y:S01]  /*7440*/  FMUL R55, R98.reuse, R55 ;  /* 0x0000003762377220 */ /* 0x040fe20000400000 */
[--C-:B------:R-:W-:Y:S02]  /*7450*/  HADD2.F32 R151, -RZ, R152.reuse.H0_H0 ;  /* 0x20000098ff977230 */ /* 0x100fe40000004100 */
[C---:B------:R-:W-:Y:S01]  /*7460*/  FMUL R26, R98.reuse, R26 ;  /* 0x0000001a621a7220 */ /* 0x040fe20000400000 */
[----:B------:R-:W-:Y:S01]  /*7470*/  HADD2.F32 R152, -RZ, R152.H1_H1 ;  /* 0x30000098ff987230 */ /* 0x000fe20000004100 */
[----:B------:R-:W-:Y:S01]  /*7480*/  F2FP.SATFINITE.E4M3.F32.PACK_AB_MERGE_C R210, R49, R48, R210 ;  /* 0x0000003031d2723e */ /* 0x000fe200048070d2 */
        /* <DEDUP_REMOVED lines=15> */
[----:B------:R1:W-:Y:S01]  /*7580*/  STS.128 [R206+UR41+0x3a00], R208 ;  /* 0x003a00d0ce007988 */ /* 0x0003e20008000c29 */
        /* <DEDUP_REMOVED lines=18> */
[C---:B------:R-:W-:Y:S01]  /*76b0*/  FMUL R39, R98.reuse, R39 ;  /* 0x0000002762277220 */ /* 0x040fe20000400000 */
[C---:B------:R-:W-:Y:S01]  /*76c0*/  FFMA R38, R101.reuse, R163, R38 ;  /* 0x000000a365267223 */ /* 0x040fe20000000026 */
[C---:B------:R-:W-:Y:S01]  /*76d0*/  FMUL R6, R98.reuse, R6 ;  /* 0x0000000662067220 */ /* 0x040fe20000400000 */
[C---:B------:R-:W-:Y:S01]  /*76e0*/  FMUL R7, R98.reuse, R7 ;  /* 0x0000000762077220 */ /* 0x040fe20000400000 */
[C---:B------:R-:W-:Y:S01]  /*76f0*/  FFMA R39, R101.reuse, R164, R39 ;  /* 0x000000a465277223 */ /* 0x040fe20000000027 */
[C---:B------:R-:W-:Y:S01]  /*7700*/  FFMA R4, R101.reuse, R165, R4 ;  /* 0x000000a565047223 */ /* 0x040fe20000000004 */
[C---:B------:R-:W-:Y:S01]  /*7710*/  FFMA R5, R101.reuse, R166, R5 ;  /* 0x000000a665057223 */ /* 0x040fe20000000005 */
[--C-:B------:R-:W-:Y:S02]  /*7720*/  HADD2.F32 R171, -RZ, R172.reuse.H0_H0 ;  /* 0x200000acffab7230 */ /* 0x100fe40000004100 */
[C---:B------:R-:W-:Y:S01]  /*7730*/  FFMA R6, R101.reuse, R167, R6 ;  /* 0x000000a765067223 */ /* 0x040fe20000000006 */
[----:B------:R-:W-:Y:S02]  /*7740*/  HADD2.F32 R172, -RZ, R172.H1_H1 ;  /* 0x300000acffac7230 */ /* 0x000fe40000004100 */
[C---:B------:R-:W-:Y:S01]  /*7750*/  FMUL R10, R98.reuse, R10 ;  /* 0x0000000a620a7220 */ /* 0x040fe20000400000 */
[C---:B------:R-:W-:Y:S01]  /*7760*/  FFMA R7, R101.reuse, R168, R7 ;  /* 0x000000a865077223 */ /* 0x040fe20000000007 */
[C---:B------:R-:W-:Y:S01]  /*7770*/  FMUL R11, R98.reuse, R11 ;  /* 0x0000000b620b7220 */ /* 0x040fe20000400000 */
        /* <DEDUP_REMOVED lines=15> */
[----:B------:R-:W-:Y:S01]  /*7870*/  FMUL R19, R98, R19 ;  /* 0x0000001362137220 */ /* 0x000fe20000400000 */
[C---:B------:R-:W-:Y:S01]  /*7880*/  FFMA R16, R101.reuse, R103, R16 ;  /* 0x0000006765107223 */ /* 0x040fe20000000010 */
[C---:B------:R-:W-:Y:S01]  /*7890*/  FFMA R17, R101.reuse, R100, R17 ;  /* 0x0000006465117223 */ /* 0x040fe20000000011 */
[C---:B------:R-:W-:Y:S01]  /*78a0*/  FFMA R18, R101.reuse, R177, R18 ;  /* 0x000000b165127223 */ /* 0x040fe20000000012 */
[----:B------:R-:W-:Y:S01]  /*78b0*/  FFMA R19, R101, R102, R19 ;  /* 0x0000006665137223 */ /* 0x000fe20000000013 */
[----:B------:R-:W-:Y:S01]  /*78c0*/  F2FP.SATFINITE.E4M3.F32.PACK_AB_MERGE_C R6, R7, R6, RZ ;  /* 0x000000060706723e */ /* 0x000fe200048070ff */
[----:B------:R-:W-:Y:S01]  /*78d0*/  BSSY.RECONVERGENT B0, `(.L_x_107) ;  /* 0x0000038000007945 */ /* 0x000fe20003800200 */
[----:B------:R-:W-:Y:S02]  /*78e0*/  F2FP.SATFINITE.E4M3.F32.PACK_AB_MERGE_C R34, R35, R34, RZ ;  /* 0x000000222322723e */ /* 0x000fe400048070ff */
[----:B------:R-:W-:Y:S02]  /*78f0*/  F2FP.SATFINITE.E4M3.F32.PACK_AB_MERGE_C R27, R39, R38, RZ ;  /* 0x00000026271b723e */ /* 0x000fe400048070ff */
[----:B------:R-:W-:Y:S02]  /*7900*/  F2FP.SATFINITE.E4M3.F32.PACK_AB_MERGE_C R10, R11, R10, RZ ;  /* 0x0000000a0b0a723e */ /* 0x000fe400048070ff */
[----:B------:R-:W-:Y:S02]  /*7910*/  F2FP.SATFINITE.E4M3.F32.PACK_AB_MERGE_C R14, R15, R14, RZ ;  /* 0x0000000e0f0e723e */ /* 0x000fe400048070ff */
[----:B------:R-:W-:Y:S02]  /*7920*/  F2FP.SATFINITE.E4M3.F32.PACK_AB_MERGE_C R7, R19, R18, RZ ;  /* 0x000000121307723e */ /* 0x000fe400048070ff */
[----:B------:R-:W-:Y:S02]  /*7930*/  F2FP.SATFINITE.E4M3.F32.PACK_AB_MERGE_C R4, R5, R4, R6 ;  /* 0x000000040504723e */ /* 0x000fe40004807006 */
[----:B------:R-:W-:Y:S02]  /*7940*/  F2FP.SATFINITE.E4M3.F32.PACK_AB_MERGE_C R26, R33, R32, R34 ;  /* 0x00000020211a723e */ /* 0x000fe40004807022 */
[----:B------:R-:W-:Y:S02]  /*7950*/  F2FP.SATFINITE.E4M3.F32.PACK_AB_MERGE_C R27, R37, R36, R27 ;  /* 0x00000024251b723e */ /* 0x000fe4000480701b */
[----:B------:R-:W-:Y:S02]  /*7960*/  F2FP.SATFINITE.E4M3.F32.PACK_AB_MERGE_C R5, R9, R8, R10 ;  /* 0x000000080905723e */ /* 0x000fe4000480700a */
[----:B------:R-:W-:Y:S01]  /*7970*/  F2FP.SATFINITE.E4M3.F32.PACK_AB_MERGE_C R6, R13, R12, R14 ;  /* 0x0000000c0d06723e */ /* 0x000fe2000480700e */
[----:B------:R1:W-:Y:S01]  /*7980*/  STS.128 [R206+UR41+0x4200], R24 ;  /* 0x00420018ce007988 */ /* 0x0003e20008000c29 */
[----:B------:R-:W-:Y:S02]  /*7990*/  F2FP.SATFINITE.E4M3.F32.PACK_AB_MERGE_C R7, R17, R16, R7 ;  /* 0x000000101107723e */ /* 0x000fe40004807007 */
[----:B------:R-:W-:Y:S05]  /*79a0*/  IADD3 R96, PT, PT, R96, 0x1, RZ ;  /* 0x0000000160607810 */ /* 0x000fea0007ffe0ff */
[----:B------:R1:W-:Y:S01]  /*79b0*/  STS.128 [R206+UR41+0x4a00], R4 ;  /* 0x004a0004ce007988 */ /* 0x0003e20008000c29 */
[----:B------:R-:W-:Y:S01]  /*79c0*/  @!PT LDS RZ, [RZ] ;  /* 0x00000000fffff984 */ /* 0x000fe20000000800 */
[----:B------:R-:W-:Y:S01]  /*79d0*/  @!PT LDS RZ, [RZ] ;  /* 0x00000000fffff984 */ /* 0x000fe20000000800 */
[----:B------:R-:W-:Y:S01]  /*79e0*/  @!PT LDS RZ, [RZ] ;  /* 0x00000000fffff984 */ /* 0x000fe20000000800 */
[----:B------:R-:W-:Y:S01]  /*79f0*/  @!PT LDS RZ, [RZ] ;  /* 0x00000000fffff984 */ /* 0x000fe20000000800 */
[----:B------:R3:W-:Y:S07]  /*7a00*/  MEMBAR.ALL.CTA ;  /* 0x0000000000007992 */ /* 0x0007ee0000008000 */
[----:B---3--:R-:W3:Y:S02]  /*7a10*/  FENCE.VIEW.ASYNC.S ;  /* 0x00000000000073c6 */ /* 0x008ee40000000000 */
[----:B---3--:R-:W-:Y:S06]  /*7a20*/  BAR.SYNC.DEFER_BLOCKING 0x1, 0x80 ;  /* 0x0042000000007b1d */ /* 0x008fec0000010000 */
[----:B------:R-:W-:Y:S05]  /*7a30*/  @P0 BRA `(.L_x_108) ;  /* 0x0000000000840947 */ /* 0x000fea0003800000 */
[----:B------:R-:W-:Y:S01]  /*7a40*/  UIADD3 UR4, UPT, UPT, UR41, 0x2a00, URZ ;  /* 0x00002a0029047890 */ /* 0x000fe2000fffe0ff */
[----:B------:R-:W-:Y:S01]  /*7a50*/  R2UR UR13, R191 ;  /* 0x00000000bf0d72ca */ /* 0x000fe200000e0000 */
[----:B------:R-:W-:Y:S01]  /*7a60*/  UIADD3 UR24, UP0, UPT, UR44, 0x680, URZ ;  /* 0x000006802c187890 */ /* 0x000fe2000ff1e0ff */
[----:B------:R-:W-:Y:S01]  /*7a70*/  R2UR UR14, R201 ;  /* 0x00000000c90e72ca */ /* 0x000fe200000e0000 */
[----:B------:R-:W-:Y:S01]  /*7a80*/  UMOV UR15, UR36 ;  /* 0x00000024000f7c82 */ /* 0x000fe20008000000 */
[----:B------:R-:W-:Y:S01]  /*7a90*/  UIADD3 UR8, UPT, UPT, UR41, 0x3200, URZ ;  /* 0x0000320029087890 */ /* 0x000fe2000fffe0ff */
[----:B------:R-:W-:Y:S01]  /*7aa0*/  IMAD.U32 R216, RZ, RZ, UR4 ;  /* 0x00000004ffd87e24 */ /* 0x000fe2000f8e00ff */
[----:B------:R-:W-:Y:S01]  /*7ab0*/  UIADD3.X UR25, UPT, UPT, URZ, UR45, URZ, UP0, !UPT ;  /* 0x0000002dff197290 */ /* 0x000fe200087fe4ff */
[----:B------:R-:W-:Y:S01]  /*7ac0*/  UMOV UR11, UR36 ;  /* 0x00000024000b7c82 */ /* 0x000fe20008000000 */
[----:B------:R-:W-:Y:S02]  /*7ad0*/  UIADD3 UR4, UPT, UPT, UR41, 0x3a00, URZ ;  /* 0x00003a0029047890 */ /* 0x000fe4000fffe0ff */
[----:B------:R-:W-:Y:S01]  /*7ae0*/  R2UR UR12, R216 ;  /* 0x00000000d80c72ca */ /* 0x000fe200000e0000 */
[----:B------:R-:W-:Y:S01]  /*7af0*/  UMOV UR7, UR36 ;  /* 0x0000002400077c82 */ /* 0x000fe20008000000 */
[----:B------:R-:W-:Y:S02]  /*7b00*/  UIADD3 UR20, UPT, UPT, UR41, 0x4200, URZ ;  /* 0x0000420029147890 */ /* 0x000fe4000fffe0ff */
[----:B------:R-:W-:Y:S02]  /*7b10*/  UIMAD UR13, UR13, 0xa0, URZ ;  /* 0x000000a00d0d78a4 */ /* 0x000fe4000f8e02ff */
[----:B------:R-:W-:Y:S02]  /*7b20*/  USHF.L.U32 UR14, UR14, 0x6, URZ ;  /* 0x000000060e0e7899 */ /* 0x000fe400080006ff */
[----:B------:R-:W-:Y:S02]  /*7b30*/  UIADD3 UR9, UPT, UPT, UR13, 0x20, URZ ;  /* 0x000000200d097890 */ /* 0x000fe4000fffe0ff */
[----:B------:R-:W-:Y:S02]  /*7b40*/  UIADD3 UR5, UPT, UPT, UR13, 0x40, URZ ;  /* 0x000000400d057890 */ /* 0x000fe4000fffe0ff */
[----:B------:R-:W-:Y:S01]  /*7b50*/  UIADD3 UR21, UPT, UPT, UR13, 0x60, URZ ;  /* 0x000000600d157890 */ /* 0x000fe2000fffe0ff */
[----:B------:R-:W-:Y:S02]  /*7b60*/  UMOV UR10, UR14 ;  /* 0x0000000e000a7c82 */ /* 0x000fe40008000000 */
[----:B------:R3:W-:Y:S01]  /*7b70*/  UTMASTG.3D [UR12], [UR24] ;  /* 0x0000000c180073b5 */ /* 0x0007e20008010000 */
[----:B------:R-:W-:Y:S01]  /*7b80*/  UMOV UR6, UR14 ;  /* 0x0000000e00067c82 */ /* 0x000fe20008000000 */
[----:B------:R-:W-:Y:S01]  /*7b90*/  UMOV UR23, UR36 ;  /* 0x0000002400177c82 */ /* 0x000fe20008000000 */
[----:B------:R-:W-:Y:S01]  /*7ba0*/  UMOV UR22, UR14 ;  /* 0x0000000e00167c82 */ /* 0x000fe20008000000 */
[----:B------:R-:W-:Y:S02]  /*7bb0*/  UIADD3 UR16, UPT, UPT, UR41, 0x4a00, URZ ;  /* 0x00004a0029107890 */ /* 0x000fe4000fffe0ff */
[----:B------:R-:W-:Y:S01]  /*7bc0*/  UIADD3 UR17, UPT, UPT, UR13, 0x80, URZ ;  /* 0x000000800d117890 */ /* 0x000fe2000fffe0ff */
[----:B------:R3:W-:Y:S01]  /*7bd0*/  UTMASTG.3D [UR8], [UR24] ;  /* 0x00000008180073b5 */ /* 0x0007e20008010000 */
[----:B------:R-:W-:Y:S01]  /*7be0*/  UMOV UR19, UR36 ;  /* 0x0000002400137c82 */ /* 0x000fe20008000000 */
[----:B------:R-:W-:Y:S01]  /*7bf0*/  UMOV UR18, UR14 ;  /* 0x0000000e00127c82 */ /* 0x000fe20008000000 */
[----:B------:R3:W-:Y:S01]  /*7c00*/  UTMASTG.3D [UR4], [UR24] ;  /* 0x00000004180073b5 */ /* 0x0007e20008010000 */
[----:B------:R3:W-:Y:S04]  /*7c10*/  UTMASTG.3D [UR20], [UR24] ;  /* 0x00000014180073b5 */ /* 0x0007e80008010000 */
[----:B------:R3:W-:Y:S01]  /*7c20*/  UTMASTG.3D [UR16], [UR24] ;  /* 0x00000010180073b5 */ /* 0x0007e20008010000 */
[----:B------:R0:W-:Y:S01]  /*7c30*/  UTMACMDFLUSH ;  /* 0x00000000000079b7 */ /* 0x0001e20000000000 */
[----:B---3--:R-:W-:Y:S04]  /*7c40*/  DEPBAR.LE SB0, 0x0 ;  /* 0x000080000000791a */ /* 0x008fe80000000000 */
.L_x_108:
[----:B------:R-:W-:Y:S05]  /*7c50*/  BSYNC.RECONVERGENT B0 ;  /* 0x0000000000007941 */ /* 0x000fea0003800200 */
.L_x_107:
[----:B------:R-:W-:Y:S01]  /*7c60*/  BAR.SYNC.DEFER_BLOCKING 0x1, 0x80 ;  /* 0x0042000000007b1d */ /* 0x000fe20000010000 */
[----:B------:R-:W-:Y:S01]  /*7c70*/  ISETP.NE.AND P2, PT, R217, RZ, PT ;  /* 0x000000ffd900720c */ /* 0x000fe20003f45270 */
[----:B------:R-:W-:Y:S01]  /*7c80*/  IMAD.IADD R191, R95, 0x1, R179 ;  /* 0x000000015fbf7824 */ /* 0x000fe200078e02b3 */
[----:B------:R-:W-:Y:S01]  /*7c90*/  ISETP.NE.AND P0, PT, R218, 0x2, PT ;  /* 0x00000002da00780c */ /* 0x000fe20003f05270 */
[----:B------:R-:W-:Y:S01]  /*7ca0*/  IMAD.IADD R201, R97, 0x1, R190 ;  /* 0x0000000161c97824 */ /* 0x000fe200078e02be */
[----:B------:R-:W-:Y:S02]  /*7cb0*/  ISETP.NE.AND P1, PT, R96, 0x4, PT ;  /* 0x000000046000780c */ /* 0x000fe40003f25270 */
[----:B------:R-:W-:Y:S02]  /*7cc0*/  SEL R3, RZ, 0x1, P0 ;  /* 0x00000001ff037807 */ /* 0x000fe40000000000 */
[----:B------:R-:W-:Y:S02]  /*7cd0*/  SEL R0, RZ, 0x1, P1 ;  /* 0x00000001ff007807 */ /* 0x000fe40000800000 */
[----:B------:R-:W-:Y:S02]  /*7ce0*/  LOP3.LUT R214, R214, R3, RZ, 0x3c, !PT ;  /* 0x00000003d6d67212 */ /* 0x000fe400078e3cff */
[----:B------:R-:W-:Y:S02]  /*7cf0*/  LOP3.LUT R215, R215, R0, RZ, 0x3c, !PT ;  /* 0x00000000d7d77212 */ /* 0x000fe400078e3cff */
[----:B------:R-:W-:Y:S02]  /*7d00*/  @P2 R2UR UR36, R212 ;  /* 0x00000000d42422ca */ /* 0x000fe400000e0000 */
[----:B------:R-:W-:Y:S02]  /*7d10*/  SEL R218, R218, RZ, P0 ;  /* 0x000000ffdada7207 */ /* 0x000fe40000000000 */
[----:B------:R-:W-:Y:S01]  /*7d20*/  SEL R96, R96, RZ, P1 ;  /* 0x000000ff60607207 */ /* 0x000fe20000800000 */
[----:B------:R-:W-:Y:S10]  /*7d30*/  @P2 BRA `(.L_x_109) ;  /* 0xffffffd000702947 */ /* 0x000ff4000383ffff */
[----:B------:R-:W-:Y:S05]  /*7d40*/  EXIT ;  /* 0x000000000000794d */ /* 0x000fea0003800000 */
.L_x_20:
[----:B--2---:R2:W1:Y:S02]  /*7d50*/  SYNCS.PHASECHK.TRANS64.TRYWAIT P0, [R3+URZ+0x170], R2 ;  /* 0x00017002030075a7 */ /* 0x00446400080011ff */
[----:B-1----:R-:W-:Y:S05]  /*7d60*/  @!P0 NANOSLEEP.SYNCS 0x989680 ;  /* 0x009896800000895d */ /* 0x002fea0003900000 */
[----:B------:R-:W1:Y:S02]  /*7d70*/  @!P0 SYNCS.PHASECHK.TRANS64 P0, [R3+URZ+0x170], R2 ;  /* 0x00017002030085a7 */ /* 0x000e6400080010ff */
[----:B-1----:R-:W-:Y:S05]  /*7d80*/  @!P0 BRA `(.L_x_20) ;  /* 0xfffffffc00f08947 */ /* 0x002fea000383ffff */
[----:B------:R-:W-:Y:S05]  /*7d90*/  BRA `(.L_x_110) ;  /* 0xffffff9800547947 */ /* 0x000fea000383ffff */
.L_x_23:
[----:B-1----:R-:W-:Y:S07]  /*7da0*/  MOV R2, UR33 ;  /* 0x0000002100027c02 */ /* 0x002fee0008000f00 */
.L_x_111:
[----:B-1----:R1:W2:Y:S02]  /*7db0*/  SYNCS.PHASECHK.TRANS64.TRYWAIT P0, [R2+URZ+0x70], R5 ;  /* 0x00007005020075a7 */ /* 0x0022a400080011ff */
[----:B--2---:R-:W-:Y:S05]  /*7dc0*/  @!P0 NANOSLEEP.SYNCS 0x989680 ;  /* 0x009896800000895d */ /* 0x004fea0003900000 */
[----:B------:R-:W2:Y:S02]  /*7dd0*/  @!P0 SYNCS.PHASECHK.TRANS64 P0, [R2+URZ+0x70], R5 ;  /* 0x00007005020085a7 */ /* 0x000ea400080010ff */
[----:B--2---:R-:W-:Y:S05]  /*7de0*/  @!P0 BRA `(.L_x_111) ;  /* 0xfffffffc00f08947 */ /* 0x004fea000383ffff */
[----:B------:R-:W-:Y:S05]  /*7df0*/  BRA `(.L_x_22) ;  /* 0xffffff9800a47947 */ /* 0x000fea000383ffff */
.L_x_29:
[----:B-1----:R-:W-:Y:S07]  /*7e00*/  MOV R2, UR17 ;  /* 0x0000001100027c02 */ /* 0x002fee0008000f00 */
.L_x_112:
[----:B-1----:R1:W2:Y:S02]  /*7e10*/  SYNCS.PHASECHK.TRANS64.TRYWAIT P0, [R2+URZ+0x70], R5 ;  /* 0x00007005020075a7 */ /* 0x0022a400080011ff */
[----:B--2---:R-:W-:Y:S05]  /*7e20*/  @!P0 NANOSLEEP.SYNCS 0x989680 ;  /* 0x009896800000895d */ /* 0x004fea0003900000 */
[----:B------:R-:W2:Y:S02]  /*7e30*/  @!P0 SYNCS.PHASECHK.TRANS64 P0, [R2+URZ+0x70], R5 ;  /* 0x00007005020085a7 */ /* 0x000ea400080010ff */
[----:B--2---:R-:W-:Y:S05]  /*7e40*/  @!P0 BRA `(.L_x_112) ;  /* 0xfffffffc00f08947 */ /* 0x004fea000383ffff */
[----:B------:R-:W-:Y:S05]  /*7e50*/  BRA `(.L_x_28) ;  /* 0xffffff9c004c7947 */ /* 0x000fea000383ffff */
.L_x_33:
[----:B-1----:R1:W2:Y:S02]  /*7e60*/  SYNCS.PHASECHK.TRANS64.TRYWAIT P0, [R2+URZ+0x100], R3 ;  /* 0x00010003020075a7 */ /* 0x0022a400080011ff */
[----:B--2---:R-:W-:Y:S05]  /*7e70*/  @!P0 NANOSLEEP.SYNCS 0x989680 ;  /* 0x009896800000895d */ /* 0x004fea0003900000 */
[----:B------:R-:W2:Y:S02]  /*7e80*/  @!P0 SYNCS.PHASECHK.TRANS64 P0, [R2+URZ+0x100], R3 ;  /* 0x00010003020085a7 */ /* 0x000ea400080010ff */
[----:B--2---:R-:W-:Y:S05]  /*7e90*/  @!P0 BRA `(.L_x_33) ;  /* 0xfffffffc00f08947 */ /* 0x004fea000383ffff */
[----:B------:R-:W-:Y:S05]  /*7ea0*/  BRA `(.L_x_113) ;  /* 0xffffff9c00dc7947 */ /* 0x000fea000383ffff */
.L_x_37:
[----:B----4-:R-:W-:-:S07]  /*7eb0*/  MOV R0, UR5 ;  /* 0x0000000500007c02 */ /* 0x010fce0008000f00 */
.L_x_114:
[----:B-1----:R1:W2:Y:S02]  /*7ec0*/  SYNCS.PHASECHK.TRANS64.TRYWAIT P0, [R0+URZ], R3 ;  /* 0x00000003000075a7 */ /* 0x0022a400080011ff */
[----:B--2---:R-:W-:Y:S05]  /*7ed0*/  @!P0 NANOSLEEP.SYNCS 0x989680 ;  /* 0x009896800000895d */ /* 0x004fea0003900000 */
[----:B------:R-:W2:Y:S02]  /*7ee0*/  @!P0 SYNCS.PHASECHK.TRANS64 P0, [R0+URZ], R3 ;  /* 0x00000003000085a7 */ /* 0x000ea400080010ff */
[----:B--2---:R-:W-:Y:S05]  /*7ef0*/  @!P0 BRA `(.L_x_114) ;  /* 0xfffffffc00f08947 */ /* 0x004fea000383ffff */
[----:B------:R-:W-:Y:S05]  /*7f00*/  BRA `(.L_x_115) ;  /* 0xffffffa4004c7947 */ /* 0x000fea000383ffff */
.L_x_38:
[----:B----4-:R-:W-:-:S07]  /*7f10*/  MOV R0, UR5 ;  /* 0x0000000500007c02 */ /* 0x010fce0008000f00 */
.L_x_116:
[----:B-1----:R1:W2:Y:S02]  /*7f20*/  SYNCS.PHASECHK.TRANS64.TRYWAIT P0, [R0+URZ], R3 ;  /* 0x00000003000075a7 */ /* 0x0022a400080011ff */
[----:B--2---:R-:W-:Y:S05]  /*7f30*/  @!P0 NANOSLEEP.SYNCS 0x989680 ;  /* 0x009896800000895d */ /* 0x004fea0003900000 */
[----:B------:R-:W2:Y:S02]  /*7f40*/  @!P0 SYNCS.PHASECHK.TRANS64 P0, [R0+URZ], R3 ;  /* 0x00000003000085a7 */ /* 0x000ea400080010ff */
[----:B--2---:R-:W-:Y:S05]  /*7f50*/  @!P0 BRA `(.L_x_116) ;  /* 0xfffffffc00f08947 */ /* 0x004fea000383ffff */
[----:B------:R-:W-:Y:S05]  /*7f60*/  BRA `(.L_x_117) ;  /* 0xffffffa400587947 */ /* 0x000fea000383ffff */
.L_x_39:
[----:B----4-:R-:W-:-:S07]  /*7f70*/  MOV R0, UR5 ;  /* 0x0000000500007c02 */ /* 0x010fce0008000f00 */
.L_x_118:
[----:B-1----:R1:W2:Y:S02]  /*7f80*/  SYNCS.PHASECHK.TRANS64.TRYWAIT P0, [R0+URZ], R3 ;  /* 0x00000003000075a7 */ /* 0x0022a400080011ff */
[----:B--2---:R-:W-:Y:S05]  /*7f90*/  @!P0 NANOSLEEP.SYNCS 0x989680 ;  /* 0x009896800000895d */ /* 0x004fea0003900000 */
[----:B------:R-:W2:Y:S02]  /*7fa0*/  @!P0 SYNCS.PHASECHK.TRANS64 P0, [R0+URZ], R3 ;  /* 0x00000003000085a7 */ /* 0x000ea400080010ff */
[----:B--2---:R-:W-:Y:S05]  /*7fb0*/  @!P0 BRA `(.L_x_118) ;  /* 0xfffffffc00f08947 */ /* 0x004fea000383ffff */
[----:B------:R-:W-:Y:S05]  /*7fc0*/  BRA `(.L_x_119) ;  /* 0xffffffa400647947 */ /* 0x000fea000383ffff */
.L_x_40:
[----:B----4-:R-:W-:-:S07]  /*7fd0*/  MOV R0, UR5 ;  /* 0x0000000500007c02 */ /* 0x010fce0008000f00 */
.L_x_120:
[----:B-1----:R1:W2:Y:S02]  /*7fe0*/  SYNCS.PHASECHK.TRANS64.TRYWAIT P0, [R0+URZ], R3 ;  /* 0x00000003000075a7 */ /* 0x0022a400080011ff */
[----:B--2---:R-:W-:Y:S05]  /*7ff0*/  @!P0 NANOSLEEP.SYNCS 0x989680 ;  /* 0x009896800000895d */ /* 0x004fea0003900000 */
[----:B------:R-:W2:Y:S02]  /*8000*/  @!P0 SYNCS.PHASECHK.TRANS64 P0, [R0+URZ], R3 ;  /* 0x00000003000085a7 */ /* 0x000ea400080010ff */
[----:B--2---:R-:W-:Y:S05]  /*8010*/  @!P0 BRA `(.L_x_120) ;  /* 0xfffffffc00f08947 */ /* 0x004fea000383ffff */
[----:B------:R-:W-:Y:S05]  /*8020*/  BRA `(.L_x_121) ;  /* 0xffffffa400707947 */ /* 0x000fea000383ffff */
.L_x_41:
[----:B----4-:R-:W-:-:S07]  /*8030*/  MOV R0, UR5 ;  /* 0x0000000500007c02 */ /* 0x010fce0008000f00 */
.L_x_122:
[----:B-1----:R1:W2:Y:S02]  /*8040*/  SYNCS.PHASECHK.TRANS64.TRYWAIT P0, [R0+URZ], R3 ;  /* 0x00000003000075a7 */ /* 0x0022a400080011ff */
[----:B--2---:R-:W-:Y:S05]  /*8050*/  @!P0 NANOSLEEP.SYNCS 0x989680 ;  /* 0x009896800000895d */ /* 0x004fea0003900000 */
[----:B------:R-:W2:Y:S02]  /*8060*/  @!P0 SYNCS.PHASECHK.TRANS64 P0, [R0+URZ], R3 ;  /* 0x00000003000085a7 */ /* 0x000ea400080010ff */
[----:B--2---:R-:W-:Y:S05]  /*8070*/  @!P0 BRA `(.L_x_122) ;  /* 0xfffffffc00f08947 */ /* 0x004fea000383ffff */
[----:B------:R-:W-:Y:S05]  /*8080*/  BRA `(.L_x_123) ;  /* 0xffffffa4007c7947 */ /* 0x000fea000383ffff */
.L_x_42:
[----:B----4-:R-:W-:-:S07]  /*8090*/  MOV R0, UR5 ;  /* 0x0000000500007c02 */ /* 0x010fce0008000f00 */
.L_x_124:
[----:B-1----:R1:W2:Y:S02]  /*80a0*/  SYNCS.PHASECHK.TRANS64.TRYWAIT P0, [R0+URZ], R3 ;  /* 0x00000003000075a7 */ /* 0x0022a400080011ff */
[----:B--2---:R-:W-:Y:S05]  /*80b0*/  @!P0 NANOSLEEP.SYNCS 0x989680 ;  /* 0x009896800000895d */ /* 0x004fea0003900000 */
[----:B------:R-:W2:Y:S02]  /*80c0*/  @!P0 SYNCS.PHASECHK.TRANS64 P0, [R0+URZ], R3 ;  /* 0x00000003000085a7 */ /* 0x000ea400080010ff */
[----:B--2---:R-:W-:Y:S05]  /*80d0*/  @!P0 BRA `(.L_x_124) ;  /* 0xfffffffc00f08947 */ /* 0x004fea000383ffff */
[----:B------:R-:W-:Y:S05]  /*80e0*/  BRA `(.L_x_125) ;  /* 0xffffffa400887947 */ /* 0x000fea000383ffff */
.L_x_43:
[----:B----4-:R-:W-:-:S07]  /*80f0*/  MOV R0, UR5 ;  /* 0x0000000500007c02 */ /* 0x010fce0008000f00 */
.L_x_126:
[----:B-1----:R1:W2:Y:S02]  /*8100*/  SYNCS.PHASECHK.TRANS64.TRYWAIT P0, [R0+URZ], R3 ;  /* 0x00000003000075a7 */ /* 0x0022a400080011ff */
[----:B--2---:R-:W-:Y:S05]  /*8110*/  @!P0 NANOSLEEP.SYNCS 0x989680 ;  /* 0x009896800000895d */ /* 0x004fea0003900000 */
[----:B------:R-:W2:Y:S02]  /*8120*/  @!P0 SYNCS.PHASECHK.TRANS64 P0, [R0+URZ], R3 ;  /* 0x00000003000085a7 */ /* 0x000ea400080010ff */
[----:B--2---:R-:W-:Y:S05]  /*8130*/  @!P0 BRA `(.L_x_126) ;  /* 0xfffffffc00f08947 */ /* 0x004fea000383ffff */
[----:B------:R-:W-:Y:S05]  /*8140*/  BRA `(.L_x_127) ;  /* 0xffffffa400947947 */ /* 0x000fea000383ffff */
.L_x_44:
[----:B----4-:R-:W-:-:S07]  /*8150*/  MOV R0, UR5 ;  /* 0x0000000500007c02 */ /* 0x010fce0008000f00 */
.L_x_128:
[----:B-1----:R1:W2:Y:S02]  /*8160*/  SYNCS.PHASECHK.TRANS64.TRYWAIT P0, [R0+URZ], R3 ;  /* 0x00000003000075a7 */ /* 0x0022a400080011ff */
[----:B--2---:R-:W-:Y:S05]  /*8170*/  @!P0 NANOSLEEP.SYNCS 0x989680 ;  /* 0x009896800000895d */ /* 0x004fea0003900000 */
[----:B------:R-:W2:Y:S02]  /*8180*/  @!P0 SYNCS.PHASECHK.TRANS64 P0, [R0+URZ], R3 ;  /* 0x00000003000085a7 */ /* 0x000ea400080010ff */
[----:B--2---:R-:W-:Y:S05]  /*8190*/  @!P0 BRA `(.L_x_128) ;  /* 0xfffffffc00f08947 */ /* 0x004fea000383ffff */
[----:B------:R-:W-:Y:S05]  /*81a0*/  BRA `(.L_x_129) ;  /* 0xffffffa400a07947 */ /* 0x000fea000383ffff */
.L_x_45:
[----:B----4-:R-:W-:-:S07]  /*81b0*/  MOV R0, UR5 ;  /* 0x0000000500007c02 */ /* 0x010fce0008000f00 */
.L_x_130:
[----:B-1----:R1:W2:Y:S02]  /*81c0*/  SYNCS.PHASECHK.TRANS64.TRYWAIT P0, [R0+URZ], R3 ;  /* 0x00000003000075a7 */ /* 0x0022a400080011ff */
[----:B--2---:R-:W-:Y:S05]  /*81d0*/  @!P0 NANOSLEEP.SYNCS 0x989680 ;  /* 0x009896800000895d */ /* 0x004fea0003900000 */
[----:B------:R-:W2:Y:S02]  /*81e0*/  @!P0 SYNCS.PHASECHK.TRANS64 P0, [R0+URZ], R3 ;  /* 0x00000003000085a7 */ /* 0x000ea400080010ff */
[----:B--2---:R-:W-:Y:S05]  /*81f0*/  @!P0 BRA `(.L_x_130) ;  /* 0xfffffffc00f08947 */ /* 0x004fea000383ffff */
[----:B------:R-:W-:Y:S05]  /*8200*/  BRA `(.L_x_131) ;  /* 0xffffffa400ac7947 */ /* 0x000fea000383ffff */
.L_x_46:
[----:B----4-:R-:W-:-:S07]  /*8210*/  MOV R0, UR5 ;  /* 0x0000000500007c02 */ /* 0x010fce0008000f00 */
.L_x_132:
[----:B-1----:R1:W2:Y:S02]  /*8220*/  SYNCS.PHASECHK.TRANS64.TRYWAIT P0, [R0+URZ], R3 ;  /* 0x00000003000075a7 */ /* 0x0022a400080011ff */
[----:B--2---:R-:W-:Y:S05]  /*8230*/  @!P0 NANOSLEEP.SYNCS 0x989680 ;  /* 0x009896800000895d */ /* 0x004fea0003900000 */
[----:B------:R-:W2:Y:S02]  /*8240*/  @!P0 SYNCS.PHASECHK.TRANS64 P0, [R0+URZ], R3 ;  /* 0x00000003000085a7 */ /* 0x000ea400080010ff */
[----:B--2---:R-:W-:Y:S05]  /*8250*/  @!P0 BRA `(.L_x_132) ;  /* 0xfffffffc00f08947 */ /* 0x004fea000383ffff */
[----:B------:R-:W-:Y:S05]  /*8260*/  BRA `(.L_x_133) ;  /* 0xffffffa400b87947 */ /* 0x000fea000383ffff */
.L_x_47:
[----:B----4-:R-:W-:-:S07]  /*8270*/  MOV R0, UR5 ;  /* 0x0000000500007c02 */ /* 0x010fce0008000f00 */
.L_x_134:
[----:B-1----:R1:W2:Y:S02]  /*8280*/  SYNCS.PHASECHK.TRANS64.TRYWAIT P0, [R0+URZ], R3 ;  /* 0x00000003000075a7 */ /* 0x0022a400080011ff */
[----:B--2---:R-:W-:Y:S05]  /*8290*/  @!P0 NANOSLEEP.SYNCS 0x989680 ;  /* 0x009896800000895d */ /* 0x004fea0003900000 */
[----:B------:R-:W2:Y:S02]  /*82a0*/  @!P0 SYNCS.PHASECHK.TRANS64 P0, [R0+URZ], R3 ;  /* 0x00000003000085a7 */ /* 0x000ea400080010ff */
[----:B--2---:R-:W-:Y:S05]  /*82b0*/  @!P0 BRA `(.L_x_134) ;  /* 0xfffffffc00f08947 */ /* 0x004fea000383ffff */
[----:B------:R-:W-:Y:S05]  /*82c0*/  BRA `(.L_x_135) ;  /* 0xffffffa400c47947 */ /* 0x000fea000383ffff */
.L_x_48:
[----:B----4-:R-:W-:-:S07]  /*82d0*/  MOV R0, UR5 ;  /* 0x0000000500007c02 */ /* 0x010fce0008000f00 */
.L_x_136:
[----:B-1----:R1:W2:Y:S02]  /*82e0*/  SYNCS.PHASECHK.TRANS64.TRYWAIT P0, [R0+URZ], R3 ;  /* 0x00000003000075a7 */ /* 0x0022a400080011ff */
[----:B--2---:R-:W-:Y:S05]  /*82f0*/  @!P0 NANOSLEEP.SYNCS 0x989680 ;  /* 0x009896800000895d */ /* 0x004fea0003900000 */
[----:B------:R-:W2:Y:S02]  /*8300*/  @!P0 SYNCS.PHASECHK.TRANS64 P0, [R0+URZ], R3 ;  /* 0x00000003000085a7 */ /* 0x000ea400080010ff */
[----:B--2---:R-:W-:Y:S05]  /*8310*/  @!P0 BRA `(.L_x_136) ;  /* 0xfffffffc00f08947 */ /* 0x004fea000383ffff */
[----:B------:R-:W-:Y:S05]  /*8320*/  BRA `(.L_x_137) ;  /* 0xffffffa400d07947 */ /* 0x000fea000383ffff */
.L_x_49:
[----:B----4-:R-:W-:-:S07]  /*8330*/  MOV R0, UR5 ;  /* 0x0000000500007c02 */ /* 0x010fce0008000f00 */
.L_x_138:
[----:B-1----:R1:W2:Y:S02]  /*8340*/  SYNCS.PHASECHK.TRANS64.TRYWAIT P0, [R0+URZ], R3 ;  /* 0x00000003000075a7 */ /* 0x0022a400080011ff */
[----:B--2---:R-:W-:Y:S05]  /*8350*/  @!P0 NANOSLEEP.SYNCS 0x989680 ;  /* 0x009896800000895d */ /* 0x004fea0003900000 */
[----:B------:R-:W2:Y:S02]  /*8360*/  @!P0 SYNCS.PHASECHK.TRANS64 P0, [R0+URZ], R3 ;  /* 0x00000003000085a7 */ /* 0x000ea400080010ff */
[----:B--2---:R-:W-:Y:S05]  /*8370*/  @!P0 BRA `(.L_x_138) ;  /* 0xfffffffc00f08947 */ /* 0x004fea000383ffff */
[----:B------:R-:W-:Y:S05]  /*8380*/  BRA `(.L_x_139) ;  /* 0xffffffa400dc7947 */ /* 0x000fea000383ffff */
.L_x_52:
[----:B-1----:R1:W2:Y:S02]  /*8390*/  SYNCS.PHASECHK.TRANS64.TRYWAIT P0, [R0+URZ+0x160], R5 ;  /* 0x00016005000075a7 */ /* 0x0022a400080011ff */
[----:B--2---:R-:W-:Y:S05]  /*83a0*/  @!P0 NANOSLEEP.SYNCS 0x989680 ;  /* 0x009896800000895d */ /* 0x004fea0003900000 */
[----:B------:R-:W2:Y:S02]  /*83b0*/  @!P0 SYNCS.PHASECHK.TRANS64 P0, [R0+URZ+0x160], R5 ;  /* 0x00016005000085a7 */ /* 0x000ea400080010ff */
[----:B--2---:R-:W-:Y:S05]  /*83c0*/  @!P0 BRA `(.L_x_52) ;  /* 0xfffffffc00f08947 */ /* 0x004fea000383ffff */
[----:B------:R-:W-:Y:S05]  /*83d0*/  BRA `(.L_x_140) ;  /* 0xffffffa800387947 */ /* 0x000fea000383ffff */
.L_x_53:
[----:B------:R-:W-:-:S07]  /*83e0*/  MOV R0, UR5 ;  /* 0x0000000500007c02 */ /* 0x000fce0008000f00 */
.L_x_141:
[----:B-1----:R1:W2:Y:S02]  /*83f0*/  SYNCS.PHASECHK.TRANS64.TRYWAIT P0, [R0+URZ+0x110], R5 ;  /* 0x00011005000075a7 */ /* 0x0022a400080011ff */
[----:B--2---:R-:W-:Y:S05]  /*8400*/  @!P0 NANOSLEEP.SYNCS 0x989680 ;  /* 0x009896800000895d */ /* 0x004fea0003900000 */
[----:B------:R-:W2:Y:S02]  /*8410*/  @!P0 SYNCS.PHASECHK.TRANS64 P0, [R0+URZ+0x110], R5 ;  /* 0x00011005000085a7 */ /* 0x000ea400080010ff */
[----:B--2---:R-:W-:Y:S05]  /*8420*/  @!P0 BRA `(.L_x_141) ;  /* 0xfffffffc00f08947 */ /* 0x004fea000383ffff */
[----:B------:R-:W-:Y:S05]  /*8430*/  BRA `(.L_x_142) ;  /* 0xffffffa800487947 */ /* 0x000fea000383ffff */
.L_x_54:
[----:B-1----:R1:W2:Y:S02]  /*8440*/  SYNCS.PHASECHK.TRANS64.TRYWAIT P1, [R0+URZ+0x100], R5 ;  /* 0x00010005000075a7 */ /* 0x0022a400080211ff */
[----:B--2---:R-:W-:Y:S05]  /*8450*/  @!P1 NANOSLEEP.SYNCS 0x989680 ;  /* 0x009896800000995d */ /* 0x004fea0003900000 */
[----:B------:R-:W2:Y:S02]  /*8460*/  @!P1 SYNCS.PHASECHK.TRANS64 P1, [R0+URZ+0x100], R5 ;  /* 0x00010005000095a7 */ /* 0x000ea400080210ff */
[----:B--2---:R-:W-:Y:S05]  /*8470*/  @!P1 BRA `(.L_x_54) ;  /* 0xfffffffc00f09947 */ /* 0x004fea000383ffff */
[----:B------:R-:W-:Y:S05]  /*8480*/  BRA `(.L_x_143) ;  /* 0xffffffa800787947 */ /* 0x000fea000383ffff */
.L_x_57:
[----:B------:R-:W-:-:S07]  /*8490*/  MOV R0, UR5 ;  /* 0x0000000500007c02 */ /* 0x000fce0008000f00 */
.L_x_144:
[----:B-1----:R1:W2:Y:S02]  /*84a0*/  SYNCS.PHASECHK.TRANS64.TRYWAIT P0, [R0+URZ+0x110], R3 ;  /* 0x00011003000075a7 */ /* 0x0022a400080011ff */
[----:B--2---:R-:W-:Y:S05]  /*84b0*/  @!P0 NANOSLEEP.SYNCS 0x989680 ;  /* 0x009896800000895d */ /* 0x004fea0003900000 */
[----:B------:R-:W2:Y:S02]  /*84c0*/  @!P0 SYNCS.PHASECHK.TRANS64 P0, [R0+URZ+0x110], R3 ;  /* 0x00011003000085a7 */ /* 0x000ea400080010ff */
[----:B--2---:R-:W-:Y:S05]  /*84d0*/  @!P0 BRA `(.L_x_144) ;  /* 0xfffffffc00f08947 */ /* 0x004fea000383ffff */
[----:B------:R-:W-:Y:S05]  /*84e0*/  BRA `(.L_x_56) ;  /* 0xffffffa800cc7947 */ /* 0x000fea000383ffff */
.L_x_64:
[----:B-1----:R1:W2:Y:S02]  /*84f0*/  SYNCS.PHASECHK.TRANS64.TRYWAIT P1, [R0+URZ+0x100], R5 ;  /* 0x00010005000075a7 */ /* 0x0022a400080211ff */
[----:B--2---:R-:W-:Y:S05]  /*8500*/  @!P1 NANOSLEEP.SYNCS 0x989680 ;  /* 0x009896800000995d */ /* 0x004fea0003900000 */
[----:B------:R-:W2:Y:S02]  /*8510*/  @!P1 SYNCS.PHASECHK.TRANS64 P1, [R0+URZ+0x100], R5 ;  /* 0x00010005000095a7 */ /* 0x000ea400080210ff */
[----:B--2---:R-:W-:Y:S05]  /*8520*/  @!P1 BRA `(.L_x_64) ;  /* 0xfffffffc00f09947 */ /* 0x004fea000383ffff */
[----:B------:R-:W-:Y:S05]  /*8530*/  BRA `(.L_x_145) ;  /* 0xffffffb0002c7947 */ /* 0x000fea000383ffff */
.L_x_65:
[----:B------:R-:W-:-:S07]  /*8540*/  MOV R3, UR14 ;  /* 0x0000000e00037c02 */ /* 0x000fce0008000f00 */
.L_x_146:
[----:B-1----:R1:W2:Y:S02]  /*8550*/  SYNCS.PHASECHK.TRANS64.TRYWAIT P0, [R3+URZ+0x140], R0 ;  /* 0x00014000030075a7 */ /* 0x0022a400080011ff */
[----:B--2---:R-:W-:Y:S05]  /*8560*/  @!P0 NANOSLEEP.SYNCS 0x989680 ;  /* 0x009896800000895d */ /* 0x004fea0003900000 */
[----:B------:R-:W2:Y:S02]  /*8570*/  @!P0 SYNCS.PHASECHK.TRANS64 P0, [R3+URZ+0x140], R0 ;  /* 0x00014000030085a7 */ /* 0x000ea400080010ff */
[----:B--2---:R-:W-:Y:S05]  /*8580*/  @!P0 BRA `(.L_x_146) ;  /* 0xfffffffc00f08947 */ /* 0x004fea000383ffff */
[----:B------:R-:W-:Y:S05]  /*8590*/  BRA `(.L_x_147) ;  /* 0xffffffb000787947 */ /* 0x000fea000383ffff */
.L_x_68:
[----:B------:R-:W-:Y:S07]  /*85a0*/  MOV R0, UR7 ;  /* 0x0000000700007c02 */ /* 0x000fee0008000f00 */
.L_x_148:
[----:B-1----:R1:W2:Y:S02]  /*85b0*/  SYNCS.PHASECHK.TRANS64.TRYWAIT P0, [R0+URZ], R3 ;  /* 0x00000003000075a7 */ /* 0x0022a400080011ff */
[----:B--2---:R-:W-:Y:S05]  /*85c0*/  @!P0 NANOSLEEP.SYNCS 0x989680 ;  /* 0x009896800000895d */ /* 0x004fea0003900000 */
[----:B------:R-:W2:Y:S02]  /*85d0*/  @!P0 SYNCS.PHASECHK.TRANS64 P0, [R0+URZ], R3 ;  /* 0x00000003000085a7 */ /* 0x000ea400080010ff */
[----:B--2---:R-:W-:Y:S05]  /*85e0*/  @!P0 BRA `(.L_x_148) ;  /* 0xfffffffc00f08947 */ /* 0x004fea000383ffff */
[----:B------:R-:W-:Y:S05]  /*85f0*/  BRA `(.L_x_67) ;  /* 0xffffffb000947947 */ /* 0x000fea000383ffff */
.L_x_71:
[----:B------:R-:W-:-:S07]  /*8600*/  MOV R0, UR5 ;  /* 0x0000000500007c02 */ /* 0x000fce0008000f00 */
.L_x_149:
[----:B--2---:R2:W3:Y:S02]  /*8610*/  SYNCS.PHASECHK.TRANS64.TRYWAIT P0, [R0+URZ], R3 ;  /* 0x00000003000075a7 */ /* 0x0044e400080011ff */
[----:B---3--:R-:W-:Y:S05]  /*8620*/  @!P0 NANOSLEEP.SYNCS 0x989680 ;  /* 0x009896800000895d */ /* 0x008fea0003900000 */
[----:B------:R-:W3:Y:S02]  /*8630*/  @!P0 SYNCS.PHASECHK.TRANS64 P0, [R0+URZ], R3 ;  /* 0x00000003000085a7 */ /* 0x000ee400080010ff */
[----:B---3--:R-:W-:Y:S05]  /*8640*/  @!P0 BRA `(.L_x_149) ;  /* 0xfffffffc00f08947 */ /* 0x008fea000383ffff */
[----:B------:R-:W-:Y:S05]  /*8650*/  BRA `(.L_x_150) ;  /* 0xffffffb400487947 */ /* 0x000fea000383ffff */
.L_x_72:
[----:B------:R-:W-:-:S07]  /*8660*/  MOV R0, UR5 ;  /* 0x0000000500007c02 */ /* 0x000fce0008000f00 */
.L_x_151:
[----:B--2---:R2:W3:Y:S02]  /*8670*/  SYNCS.PHASECHK.TRANS64.TRYWAIT P0, [R0+URZ], R3 ;  /* 0x00000003000075a7 */ /* 0x0044e400080011ff */
[----:B---3--:R-:W-:Y:S05]  /*8680*/  @!P0 NANOSLEEP.SYNCS 0x989680 ;  /* 0x009896800000895d */ /* 0x008fea0003900000 */
[----:B------:R-:W3:Y:S02]  /*8690*/  @!P0 SYNCS.PHASECHK.TRANS64 P0, [R0+URZ], R3 ;  /* 0x00000003000085a7 */ /* 0x000ee400080010ff */
[----:B---3--:R-:W-:Y:S05]  /*86a0*/  @!P0 BRA `(.L_x_151) ;  /* 0xfffffffc00f08947 */ /* 0x008fea000383ffff */
[----:B------:R-:W-:Y:S05]  /*86b0*/  BRA `(.L_x_152) ;  /* 0xffffffb400547947 */ /* 0x000fea000383ffff */
.L_x_73:
[----:B------:R-:W-:-:S07]  /*86c0*/  MOV R0, UR5 ;  /* 0x0000000500007c02 */ /* 0x000fce0008000f00 */
.L_x_153:
[----:B--2---:R2:W3:Y:S02]  /*86d0*/  SYNCS.PHASECHK.TRANS64.TRYWAIT P0, [R0+URZ], R3 ;  /* 0x00000003000075a7 */ /* 0x0044e400080011ff */
[----:B---3--:R-:W-:Y:S05]  /*86e0*/  @!P0 NANOSLEEP.SYNCS 0x989680 ;  /* 0x009896800000895d */ /* 0x008fea0003900000 */
[----:B------:R-:W3:Y:S02]  /*86f0*/  @!P0 SYNCS.PHASECHK.TRANS64 P0, [R0+URZ], R3 ;  /* 0x00000003000085a7 */ /* 0x000ee400080010ff */
[----:B---3--:R-:W-:Y:S05]  /*8700*/  @!P0 BRA `(.L_x_153) ;  /* 0xfffffffc00f08947 */ /* 0x008fea000383ffff */
[----:B------:R-:W-:Y:S05]  /*8710*/  BRA `(.L_x_154) ;  /* 0xffffffb400607947 */ /* 0x000fea000383ffff */
.L_x_74:
[----:B------:R-:W-:-:S07]  /*8720*/  MOV R0, UR6 ;  /* 0x0000000600007c02 */ /* 0x000fce0008000f00 */
.L_x_155:
[----:B--2---:R2:W3:Y:S02]  /*8730*/  SYNCS.PHASECHK.TRANS64.TRYWAIT P0, [R0+URZ], R3 ;  /* 0x00000003000075a7 */ /* 0x0044e400080011ff */
[----:B---3--:R-:W-:Y:S05]  /*8740*/  @!P0 NANOSLEEP.SYNCS 0x989680 ;  /* 0x009896800000895d */ /* 0x008fea0003900000 */
[----:B------:R-:W3:Y:S02]  /*8750*/  @!P0 SYNCS.PHASECHK.TRANS64 P0, [R0+URZ], R3 ;  /* 0x00000003000085a7 */ /* 0x000ee400080010ff */
[----:B---3--:R-:W-:Y:S05]  /*8760*/  @!P0 BRA `(.L_x_155) ;  /* 0xfffffffc00f08947 */ /* 0x008fea000383ffff */
[----:B------:R-:W-:Y:S05]  /*8770*/  BRA `(.L_x_156) ;  /* 0xffffffb4006c7947 */ /* 0x000fea000383ffff */
.L_x_79:
[----:B--2---:R2:W3:Y:S02]  /*8780*/  SYNCS.PHASECHK.TRANS64.TRYWAIT P0, [R0+URZ+0x100], R3 ;  /* 0x00010003000075a7 */ /* 0x0044e400080011ff */
[----:B---3--:R-:W-:Y:S05]  /*8790*/  @!P0 NANOSLEEP.SYNCS 0x989680 ;  /* 0x009896800000895d */ /* 0x008fea0003900000 */
[----:B------:R-:W3:Y:S02]  /*87a0*/  @!P0 SYNCS.PHASECHK.TRANS64 P0, [R0+URZ+0x100], R3 ;  /* 0x00010003000085a7 */ /* 0x000ee400080010ff */
[----:B---3--:R-:W-:Y:S05]  /*87b0*/  @!P0 BRA `(.L_x_79) ;  /* 0xfffffffc00f08947 */ /* 0x008fea000383ffff */
[----:B------:R-:W-:Y:S05]  /*87c0*/  BRA `(.L_x_157) ;  /* 0xffffffb800687947 */ /* 0x000fea000383ffff */
.L_x_82:
[----:B------:R-:W-:Y:S07]  /*87d0*/  MOV R0, UR7 ;  /* 0x0000000700007c02 */ /* 0x000fee0008000f00 */
.L_x_158:
[----:B--2---:R2:W3:Y:S02]  /*87e0*/  SYNCS.PHASECHK.TRANS64.TRYWAIT P0, [R0+URZ+0xf8], R3 ;  /* 0x0000f803000075a7 */ /* 0x0044e400080011ff */
[----:B---3--:R-:W-:Y:S05]  /*87f0*/  @!P0 NANOSLEEP.SYNCS 0x989680 ;  /* 0x009896800000895d */ /* 0x008fea0003900000 */
[----:B------:R-:W3:Y:S02]  /*8800*/  @!P0 SYNCS.PHASECHK.TRANS64 P0, [R0+URZ+0xf8], R3 ;  /* 0x0000f803000085a7 */ /* 0x000ee400080010ff */
[----:B---3--:R-:W-:Y:S05]  /*8810*/  @!P0 BRA `(.L_x_158) ;  /* 0xfffffffc00f08947 */ /* 0x008fea000383ffff */
[----:B------:R-:W-:Y:S05]  /*8820*/  BRA `(.L_x_81) ;  /* 0xffffffbc00547947 */ /* 0x000fea000383ffff */
.L_x_85:
[----:B------:R-:W-:Y:S07]  /*8830*/  MOV R3, UR7 ;  /* 0x0000000700037c02 */ /* 0x000fee0008000f00 */
.L_x_159:
[----:B-1----:R1:W2:Y:S02]  /*8840*/  SYNCS.PHASECHK.TRANS64.TRYWAIT P2, [R3+URZ+0xe8], R26 ;  /* 0x0000e81a030075a7 */ /* 0x0022a400080411ff */
[----:B--2---:R-:W-:Y:S05]  /*8850*/  @!P2 NANOSLEEP.SYNCS 0x989680 ;  /* 0x009896800000a95d */ /* 0x004fea0003900000 */
[----:B------:R-:W2:Y:S02]  /*8860*/  @!P2 SYNCS.PHASECHK.TRANS64 P2, [R3+URZ+0xe8], R26 ;  /* 0x0000e81a0300a5a7 */ /* 0x000ea400080410ff */
[----:B--2---:R-:W-:Y:S05]  /*8870*/  @!P2 BRA `(.L_x_159) ;  /* 0xfffffffc00f0a947 */ /* 0x004fea000383ffff */
[----:B------:R-:W-:Y:S05]  /*8880*/  BRA `(.L_x_160) ;  /* 0xffffffbc00e87947 */ /* 0x000fea000383ffff */
.L_x_88:
[----:B--2---:R2:W4:Y:S02]  /*8890*/  SYNCS.PHASECHK.TRANS64.TRYWAIT P0, [R0+URZ+0x100], R3 ;  /* 0x00010003000075a7 */ /* 0x00452400080011ff */
[----:B----4-:R-:W-:Y:S05]  /*88a0*/  @!P0 NANOSLEEP.SYNCS 0x989680 ;  /* 0x009896800000895d */ /* 0x010fea0003900000 */
[----:B------:R-:W4:Y:S02]  /*88b0*/  @!P0 SYNCS.PHASECHK.TRANS64 P0, [R0+URZ+0x100], R3 ;  /* 0x00010003000085a7 */ /* 0x000f2400080010ff */
[----:B----4-:R-:W-:Y:S05]  /*88c0*/  @!P0 BRA `(.L_x_88) ;  /* 0xfffffffc00f08947 */ /* 0x010fea000383ffff */
[----:B------:R-:W-:Y:S05]  /*88d0*/  BRA `(.L_x_161) ;  /* 0xffffffc4009c7947 */ /* 0x000fea000383ffff */
.L_x_99:
[----:B-1----:R-:W-:Y:S04]  /*88e0*/  MOV R0, UR41 ;  /* 0x0000002900007c02 */ /* 0x002fe80008000f00 */
[----:B------:R1:W2:Y:S03]  /*88f0*/  SYNCS.PHASECHK.TRANS64.TRYWAIT P1, [R0+URZ+0xe0], R3 ;  /* 0x0000e003000075a7 */ /* 0x0002a600080211ff */
[----:B--2---:R-:W-:Y:S05]  /*8900*/  @!P1 NANOSLEEP.SYNCS 0x989680 ;  /* 0x009896800000995d */ /* 0x004fea0003900000 */
[----:B------:R-:W2:Y:S02]  /*8910*/  @!P1 SYNCS.PHASECHK.TRANS64 P1, [R0+URZ+0xe0], R3 ;  /* 0x0000e003000095a7 */ /* 0x000ea400080210ff */
[----:B--2---:R-:W-:Y:S05]  /*8920*/  @!P1 BRA `(.L_x_99) ;  /* 0xfffffffc00ec9947 */ /* 0x004fea000383ffff */
[----:B------:R-:W-:Y:S05]  /*8930*/  BRA `(.L_x_98) ;  /* 0xffffffd000a47947 */ /* 0x000fea000383ffff */
.L_x_101:
[----:B------:R1:W1:Y:S02]  /*8940*/  SYNCS.PHASECHK.TRANS64.TRYWAIT P1, [R16+URZ+0x120], R9 ;  /* 0x00012009100075a7 */ /* 0x00026400080211ff */
[----:B-1----:R-:W-:Y:S05]  /*8950*/  @!P1 NANOSLEEP.SYNCS 0x989680 ;  /* 0x009896800000995d */ /* 0x002fea0003900000 */
[----:B------:R-:W1:Y:S02]  /*8960*/  @!P1 SYNCS.PHASECHK.TRANS64 P1, [R16+URZ+0x120], R9 ;  /* 0x00012009100095a7 */ /* 0x000e6400080210ff */
[----:B-1----:R-:W-:Y:S05]  /*8970*/  @!P1 BRA `(.L_x_101) ;  /* 0xfffffffc00f09947 */ /* 0x002fea000383ffff */
[----:B------:R-:W-:Y:S05]  /*8980*/  BRA `(.L_x_100) ;  /* 0xffffffd400047947 */ /* 0x000fea000383ffff */
        .weak           $__internal_0_$__cuda_sm10x_tcgen05_guardrail_trap_col_being_dealloced_not_returned_by_alloc
        .type           $__internal_0_$__cuda_sm10x_tcgen05_guardrail_trap_col_being_dealloced_not_returned_by_alloc,@function
        .size           $__internal_0_$__cuda_sm10x_tcgen05_guardrail_trap_col_being_dealloced_not_returned_by_alloc,($__internal_1_$__cuda_sm10x_tcgen05_guardrail_trap_phase_invalid_during_alloc - $__internal_0_$__cuda_sm10x_tcgen05_guardrail_trap_col_being_dealloced_not_returned_by_alloc)
$__internal_0_$__cuda_sm10x_tcgen05_guardrail_trap_col_being_dealloced_not_returned_by_alloc:
[----:B------:R-:W-:Y:S05]  /*8990*/  BPT.TRAP 0x1 ;  /* 0x000000040000795c */ /* 0x000fea0000300000 */
[----:B------:R-:W-:-:S04]  /*89a0*/  HFMA2 R3, -RZ, RZ, 0, 0 ;  /* 0x00000000ff037431 */ /* 0x000fc800000001ff */
[----:B------:R-:W-:Y:S05]  /*89b0*/  RET.REL.NODEC R2 `(_ZN7cutlass13device_kernelINS_4gemm6kernel13GemmUniversalIN4cute5tupleIJiiiiEEENS1_10collective13CollectiveMmaINS1_35MainloopSm100TmaUmmaWarpSpecializedILi14ELi2ELi4ENS5_IJNS4_1CILi1EEESB_SB_EEEEENS5_IJNSA_ILi64EEENSA_ILi160EEESE_EEENS_12float_e4m3_tENS5_IJlSB_lEEESH_SI_NS4_8TiledMMAINS4_8MMA_AtomIJNS4_10MMA_TraitsINS4_19SM100_MMA_F8F6F4_SSEJSH_SH_fSE_SF_NS4_17integral_constantINS4_4UMMA5MajorELSP_0EEESQ_NSN_INSO_7ScaleInELSR_0EEESS_EEEEEENS4_6LayoutISC_NS5_IJNSA_ILi0EEESW_SW_EEEEENS5_IJNS4_10UnderscoreESZ_SZ_EEEEENS4_13SM90_TMA_LOADENS4_14ComposedLayoutINS4_7SwizzleILi2ELi4ELi3EEENS4_18smem_ptr_flag_bitsILi8EEENSV_INS5_IJNSA_ILi8EEESE_EEENS5_IJSE_SB_EEEEEEEvNS4_8identityES12_S1C_vS1D_EENS_8epilogue10collective18CollectiveEpilogueINS1F_23Sm100TmaWarpSpecializedILi1ELi1ELi80ELb0ELb0EEEJSG_NS5_IJNSV_ISE_SB_EENSV_ISF_SB_EEEEESH_SI_SH_SI_NS1F_6fusion15FusionCallbacksIS1J_NS1N_17LinearCombinationISH_fSH_fLNS_15FloatRoundStyleE2EEESG_S1M_JEEENS4_5SM1004TMEM4LOAD26SM100_TMEM_LOAD_16dp32b16xES12_NS13_INS14_ILi1ELi4ELi3EEES17_NSV_INS5_IJS18_NSA_ILi32EEEEEENS5_IJS1Y_SB_EEEEEEENS4_39AutoVectorizingCopyWithAssumedAlignmentILi128EEENS4_14SM90_TMA_STOREES22_S24_S24_EEEvvEEEEvNT_6ParamsE) ;  /* 0xffffff7402907950 */ /* 0x000fea0003c3ffff */
        .weak           $__internal_1_$__cuda_sm10x_tcgen05_guardrail_trap_phase_invalid_during_alloc
        .type           $__internal_1_$__cuda_sm10x_tcgen05_guardrail_trap_phase_invalid_during_alloc,@function
        .size           $__internal_1_$__cuda_sm10x_tcgen05_guardrail_trap_phase_invalid_during_alloc,($__internal_2_$__cuda_sm10x_tcgen05_guardrail_trap_unallocated_columns_being_dealloced - $__internal_1_$__cuda_sm10x_tcgen05_guardrail_trap_phase_invalid_during_alloc)
$__internal_1_$__cuda_sm10x_tcgen05_guardrail_trap_phase_invalid_during_alloc:
[----:B------:R-:W-:Y:S05]  /*89c0*/  BPT.TRAP 0x1 ;  /* 0x000000040000795c */ /* 0x000fea0000300000 */
[----:B------:R-:W-:-:S04]  /*89d0*/  MOV R3, 0x0 ;  /* 0x0000000000037802 */ /* 0x000fc80000000f00 */
[----:B------:R-:W-:Y:S05]  /*89e0*/  RET.REL.NODEC R2 `(_ZN7cutlass13device_kernelINS_4gemm6kernel13GemmUniversalIN4cute5tupleIJiiiiEEENS1_10collective13CollectiveMmaINS1_35MainloopSm100TmaUmmaWarpSpecializedILi14ELi2ELi4ENS5_IJNS4_1CILi1EEESB_SB_EEEEENS5_IJNSA_ILi64EEENSA_ILi160EEESE_EEENS_12float_e4m3_tENS5_IJlSB_lEEESH_SI_NS4_8TiledMMAINS4_8MMA_AtomIJNS4_10MMA_TraitsINS4_19SM100_MMA_F8F6F4_SSEJSH_SH_fSE_SF_NS4_17integral_constantINS4_4UMMA5MajorELSP_0EEESQ_NSN_INSO_7ScaleInELSR_0EEESS_EEEEEENS4_6LayoutISC_NS5_IJNSA_ILi0EEESW_SW_EEEEENS5_IJNS4_10UnderscoreESZ_SZ_EEEEENS4_13SM90_TMA_LOADENS4_14ComposedLayoutINS4_7SwizzleILi2ELi4ELi3EEENS4_18smem_ptr_flag_bitsILi8EEENSV_INS5_IJNSA_ILi8EEESE_EEENS5_IJSE_SB_EEEEEEEvNS4_8identityES12_S1C_vS1D_EENS_8epilogue10collective18CollectiveEpilogueINS1F_23Sm100TmaWarpSpecializedILi1ELi1ELi80ELb0ELb0EEEJSG_NS5_IJNSV_ISE_SB_EENSV_ISF_SB_EEEEESH_SI_SH_SI_NS1F_6fusion15FusionCallbacksIS1J_NS1N_17LinearCombinationISH_fSH_fLNS_15FloatRoundStyleE2EEESG_S1M_JEEENS4_5SM1004TMEM4LOAD26SM100_TMEM_LOAD_16dp32b16xES12_NS13_INS14_ILi1ELi4ELi3EEES17_NSV_INS5_IJS18_NSA_ILi32EEEEEENS5_IJS1Y_SB_EEEEEEENS4_39AutoVectorizingCopyWithAssumedAlignmentILi128EEENS4_14SM90_TMA_STOREES22_S24_S24_EEEvvEEEEvNT_6ParamsE) ;  /* 0xffffff7402847950 */ /* 0x000fea0003c3ffff */
        .weak           $__internal_2_$__cuda_sm10x_tcgen05_guardrail_trap_unallocated_columns_being_dealloced
        .type           $__internal_2_$__cuda_sm10x_tcgen05_guardrail_trap_unallocated_columns_being_dealloced,@function
        .size           $__internal_2_$__cuda_sm10x_tcgen05_guardrail_trap_unallocated_columns_being_dealloced,(.L_x_163 - $__internal_2_$__cuda_sm10x_tcgen05_guardrail_trap_unallocated_columns_being_dealloced)
$__internal_2_$__cuda_sm10x_tcgen05_guardrail_trap_unallocated_columns_being_dealloced:
[----:B------:R-:W-:Y:S05]  /*89f0*/  BPT.TRAP 0x1 ;  /* 0x000000040000795c */ /* 0x000fea0000300000 */
[----:B------:R-:W-:-:S04]  /*8a00*/  HFMA2 R3, -RZ, RZ, 0, 0 ;  /* 0x00000000ff037431 */ /* 0x000fc800000001ff */
[----:B------:R-:W-:Y:S05]  /*8a10*/  RET.REL.NODEC R2 `(_ZN7cutlass13device_kernelINS_4gemm6kernel13GemmUniversalIN4cute5tupleIJiiiiEEENS1_10collective13CollectiveMmaINS1_35MainloopSm100TmaUmmaWarpSpecializedILi14ELi2ELi4ENS5_IJNS4_1CILi1EEESB_SB_EEEEENS5_IJNSA_ILi64EEENSA_ILi160EEESE_EEENS_12float_e4m3_tENS5_IJlSB_lEEESH_SI_NS4_8TiledMMAINS4_8MMA_AtomIJNS4_10MMA_TraitsINS4_19SM100_MMA_F8F6F4_SSEJSH_SH_fSE_SF_NS4_17integral_constantINS4_4UMMA5MajorELSP_0EEESQ_NSN_INSO_7ScaleInELSR_0EEESS_EEEEEENS4_6LayoutISC_NS5_IJNSA_ILi0EEESW_SW_EEEEENS5_IJNS4_10UnderscoreESZ_SZ_EEEEENS4_13SM90_TMA_LOADENS4_14ComposedLayoutINS4_7SwizzleILi2ELi4ELi3EEENS4_18smem_ptr_flag_bitsILi8EEENSV_INS5_IJNSA_ILi8EEESE_EEENS5_IJSE_SB_EEEEEEEvNS4_8identityES12_S1C_vS1D_EENS_8epilogue10collective18CollectiveEpilogueINS1F_23Sm100TmaWarpSpecializedILi1ELi1ELi80ELb0ELb0EEEJSG_NS5_IJNSV_ISE_SB_EENSV_ISF_SB_EEEEESH_SI_SH_SI_NS1F_6fusion15FusionCallbacksIS1J_NS1N_17LinearCombinationISH_fSH_fLNS_15FloatRoundStyleE2EEESG_S1M_JEEENS4_5SM1004TMEM4LOAD26SM100_TMEM_LOAD_16dp32b16xES12_NS13_INS14_ILi1ELi4ELi3EEES17_NSV_INS5_IJS18_NSA_ILi32EEEEEENS5_IJS1Y_SB_EEEEEEENS4_39AutoVectorizingCopyWithAssumedAlignmentILi128EEENS4_14SM90_TMA_STOREES22_S24_S24_EEEvvEEEEvNT_6ParamsE) ;  /* 0xffffff7402787950 */ /* 0x000fea0003c3ffff */
.L_x_162:
[----:B------:R-:W-:-:S00]  /*8a20*/  BRA `(.L_x_162) ;  /* 0xfffffffc00fc7947 */ /* 0x000fc0000383ffff */
[----:B------:R-:W-:-:S00]  /*8a30*/  NOP ;  /* 0x0000000000007918 */ /* 0x000fc00000000000 */
        /* <DEDUP_REMOVED lines=12> */
.L_x_163:


//--------------------- .nv.global.init           --------------------------
	.section	.nv.global.init,"aw",@progbits
.nv.global.init:
	.type		$str$27,@object
	.size		$str$27,($str$28 - $str$27)
$str$27:
        /*0000*/ 	.byte	0x28, 0x61, 0x64, 0x64, 0x72, 0x65, 0x73, 0x73, 0x20, 0x26, 0x20, 0x6d, 0x61, 0x73, 0x6b, 0x29
        /*0010*/ 	.byte	0x20, 0x3d, 0x3d, 0x20, 0x30, 0x00
	.type		$str$28,@object
	.size		$str$28,($str$26 - $str$28)
$str$28:
        /*0016*/ 	.byte	0x2f, 0x74, 0x6d, 0x70, 0x2f, 0x63, 0x75, 0x74, 0x6c, 0x61, 0x73, 0x73, 0x5f, 0x73, 0x77, 0x65
        /*0026*/ 	.byte	0x65, 0x70, 0x5f, 0x73, 0x72, 0x63, 0x2f, 0x69, 0x6e, 0x63, 0x6c, 0x75, 0x64, 0x65, 0x2f, 0x63
        /*0036*/ 	.byte	0x75, 0x74, 0x65, 0x2f, 0x70, 0x6f, 0x69, 0x6e, 0x74, 0x65, 0x72, 0x5f, 0x66, 0x6c, 0x61, 0x67
        /*0046*/ 	.byte	0x67, 0x65, 0x64, 0x2e, 0x68, 0x70, 0x70, 0x00
	.type		$str$26,@object
	.size		$str$26,($str$25 - $str$26)
$str$26:
        /*004e*/ 	.byte	0x2f, 0x74, 0x6d, 0x70, 0x2f, 0x63, 0x75, 0x74, 0x6c, 0x61, 0x73, 0x73, 0x5f, 0x73, 0x77, 0x65
        /*005e*/ 	.byte	0x65, 0x70, 0x5f, 0x73, 0x72, 0x63, 0x2f, 0x69, 0x6e, 0x63, 0x6c, 0x75, 0x64, 0x65, 0x2f, 0x63
        /*006e*/ 	.byte	0x75, 0x74, 0x65, 0x2f, 0x61, 0x74, 0x6f, 0x6d, 0x2f, 0x63, 0x6f, 0x70, 0x79, 0x5f, 0x74, 0x72
        /*007e*/ 	.byte	0x61, 0x69, 0x74, 0x73, 0x5f, 0x73, 0x6d, 0x31, 0x30, 0x30, 0x2e, 0x68, 0x70, 0x70, 0x00
	.type		$str$25,@object
	.size		$str$25,(__unnamed_1 - $str$25)
$str$25:
        /*008d*/ 	.byte	0x28, 0x28, 0x75, 0x69, 0x6e, 0x74, 0x33, 0x32, 0x5f, 0x74, 0x28, 0x74, 0x68, 0x72, 0x65, 0x61
        /*009d*/ 	.byte	0x64, 0x49, 0x64, 0x78, 0x2e, 0x78, 0x29, 0x20, 0x2f, 0x20, 0x33, 0x32, 0x29, 0x20, 0x25, 0x20
        /*00ad*/ 	.byte	0x34, 0x29, 0x20, 0x3d, 0x3d, 0x20, 0x28, 0x28, 0x28, 0x74, 0x6d, 0x65, 0x6d, 0x5f, 0x61, 0x64
        /*00bd*/ 	.byte	0x64, 0x72, 0x20, 0x3e, 0x3e, 0x20, 0x31, 0x36, 0x29, 0x20, 0x2f, 0x20, 0x33, 0x32, 0x29, 0x20
        /*00cd*/ 	.byte	0x25, 0x20, 0x34, 0x29, 0x00
	.type		__unnamed_1,@object
	.size		__unnamed_1,(__unnamed_2 - __unnamed_1)
__unnamed_1:
        /*00d2*/ 	.byte	0x61, 0x75, 0x74, 0x6f, 0x20, 0x63, 0x75, 0x74, 0x65, 0x3a, 0x3a, 0x61, 0x73, 0x5f, 0x70, 0x6f
        /* <DEDUP_REMOVED lines=24> */
        /*0262*/ 	.byte	0x3a, 0x3a, 0x43, 0x3c, 0x31, 0x30, 0x32, 0x34, 0x30, 0x3e, 0x3e, 0x3e, 0x3e, 0x5d, 0x00
	.type		__unnamed_2,@object
	.size		__unnamed_2,(.L_2 - __unnamed_2)
__unnamed_2:
        /* <DEDUP_REMOVED lines=37> */
        /*04c1*/ 	.byte	0x3a, 0x43, 0x3c, 0x30, 0x3e, 0x3e, 0x3e, 0x3e, 0x5d, 0x00
.L_2:


//--------------------- .nv.shared._ZN7cutlass13device_kernelINS_4gemm6kernel13GemmUniversalIN4cute5tupleIJiiiiEEENS1_10collective13CollectiveMmaINS1_35MainloopSm100TmaUmmaWarpSpecializedILi14ELi2ELi4ENS5_IJNS4_1CILi1EEESB_SB_EEEEENS5_IJNSA_ILi64EEENSA_ILi160EEESE_EEENS_12float_e4m3_tENS5_IJlSB_lEEESH_SI_NS4_8TiledMMAINS4_8MMA_AtomIJNS4_10MMA_TraitsINS4_19SM100_MMA_F8F6F4_SSEJSH_SH_fSE_SF_NS4_17integral_constantINS4_4UMMA5MajorELSP_0EEESQ_NSN_INSO_7ScaleInELSR_0EEESS_EEEEEENS4_6LayoutISC_NS5_IJNSA_ILi0EEESW_SW_EEEEENS5_IJNS4_10UnderscoreESZ_SZ_EEEEENS4_13SM90_TMA_LOADENS4_14ComposedLayoutINS4_7SwizzleILi2ELi4ELi3EEENS4_18smem_ptr_flag_bitsILi8EEENSV_INS5_IJNSA_ILi8EEESE_EEENS5_IJSE_SB_EEEEEEEvNS4_8identityES12_S1C_vS1D_EENS_8epilogue10collective18CollectiveEpilogueINS1F_23Sm100TmaWarpSpecializedILi1ELi1ELi80ELb0ELb0EEEJSG_NS5_IJNSV_ISE_SB_EENSV_ISF_SB_EEEEESH_SI_SH_SI_NS1F_6fusion15FusionCallbacksIS1J_NS1N_17LinearCombinationISH_fSH_fLNS_15FloatRoundStyleE2EEESG_S1M_JEEENS4_5SM1004TMEM4LOAD26SM100_TMEM_LOAD_16dp32b16xES12_NS13_INS14_ILi1ELi4ELi3EEES17_NSV_INS5_IJS18_NSA_ILi32EEEEEENS5_IJS1Y_SB_EEEEEEENS4_39AutoVectorizingCopyWithAssumedAlignmentILi128EEENS4_14SM90_TMA_STOREES22_S24_S24_EEEvvEEEEvNT_6ParamsE --------------------------
	.section	.nv.shared._ZN7cutlass13device_kernelINS_4gemm6kernel13GemmUniversalIN4cute5tupleIJiiiiEEENS1_10collective13CollectiveMmaINS1_35MainloopSm100TmaUmmaWarpSpecializedILi14ELi2ELi4ENS5_IJNS4_1CILi1EEESB_SB_EEEEENS5_IJNSA_ILi64EEENSA_ILi160EEESE_EEENS_12float_e4m3_tENS5_IJlSB_lEEESH_SI_NS4_8TiledMMAINS4_8MMA_AtomIJNS4_10MMA_TraitsINS4_19SM100_MMA_F8F6F4_SSEJSH_SH_fSE_SF_NS4_17integral_constantINS4_4UMMA5MajorELSP_0EEESQ_NSN_INSO_7ScaleInELSR_0EEESS_EEEEEENS4_6LayoutISC_NS5_IJNSA_ILi0EEESW_SW_EEEEENS5_IJNS4_10UnderscoreESZ_SZ_EEEEENS4_13SM90_TMA_LOADENS4_14ComposedLayoutINS4_7SwizzleILi2ELi4ELi3EEENS4_18smem_ptr_flag_bitsILi8EEENSV_INS5_IJNSA_ILi8EEESE_EEENS5_IJSE_SB_EEEEEEEvNS4_8identityES12_S1C_vS1D_EENS_8epilogue10collective18CollectiveEpilogueINS1F_23Sm100TmaWarpSpecializedILi1ELi1ELi80ELb0ELb0EEEJSG_NS5_IJNSV_ISE_SB_EENSV_ISF_SB_EEEEESH_SI_SH_SI_NS1F_6fusion15FusionCallbacksIS1J_NS1N_17LinearCombinationISH_fSH_fLNS_15FloatRoundStyleE2EEESG_S1M_JEEENS4_5SM1004TMEM4LOAD26SM100_TMEM_LOAD_16dp32b16xES12_NS13_INS14_ILi1ELi4ELi3EEES17_NSV_INS5_IJS18_NSA_ILi32EEEEEENS5_IJS1Y_SB_EEEEEEENS4_39AutoVectorizingCopyWithAssumedAlignmentILi128EEENS4_14SM90_TMA_STOREES22_S24_S24_EEEvvEEEEvNT_6ParamsE,"aw",@nobits
	.sectionflags	@""
	.align	16
	.zero		1024


//--------------------- .nv.shared.reserved.0     --------------------------
	.section	.nv.shared.reserved.0,"aw",@nobits
	.weak		__nv_reservedSMEM_offset_0_alias
	.size		__nv_reservedSMEM_offset_0_alias, 0, 64
	.other		__nv_reservedSMEM_offset_0_alias,@"STO_CUDA_RESERVED_SHARED STV_DEFAULT"
__nv_reservedSMEM_offset_0_alias:
	.zero		0
.nv.shared.reserved.0:
	.zero		64
	.weak		__nv_reservedSMEM_tcgen05_partition
	.type		__nv_reservedSMEM_tcgen05_partition,@object
	.size		__nv_reservedSMEM_tcgen05_partition,(.L_0 - __nv_reservedSMEM_tcgen05_partition)
__nv_reservedSMEM_tcgen05_partition:
	.zero		32
.L_0:


//--------------------- .nv.global                --------------------------
	.section	.nv.global,"aw",@nobits
.nv.global:
	.type		_ZN40_INTERNAL_997c3387_4_k_cu_8e4142fe_129544cute1_E,@object
	.size		_ZN40_INTERNAL_997c3387_4_k_cu_8e4142fe_129544cute1_E,(_ZN40_INTERNAL_997c3387_4_k_cu_8e4142fe_129544cuda3std3__45__cpo6cbeginE - _ZN40_INTERNAL_997c3387_4_k_cu_8e4142fe_129544cute1_E)
_ZN40_INTERNAL_997c3387_4_k_cu_8e4142fe_129544cute1_E:
	.zero		1
	.type		_ZN40_INTERNAL_997c3387_4_k_cu_8e4142fe_129544cuda3std3__45__cpo6cbeginE,@object
	.size		_ZN40_INTERNAL_997c3387_4_k_cu_8e4142fe_129544cuda3std3__45__cpo6cbeginE,(_ZN40_INTERNAL_997c3387_4_k_cu_8e4142fe_129544cuda3std3__48in_placeE - _ZN40_INTERNAL_997c3387_4_k_cu_8e4142fe_129544cuda3std3__45__cpo6cbeginE)
_ZN40_INTERNAL_997c3387_4_k_cu_8e4142fe_129544cuda3std3__45__cpo6cbeginE:
	.zero		1
	.type		_ZN40_INTERNAL_997c3387_4_k_cu_8e4142fe_129544cuda3std3__48in_placeE,@object
	.size		_ZN40_INTERNAL_997c3387_4_k_cu_8e4142fe_129544cuda3std3__48in_placeE,(_ZN40_INTERNAL_997c3387_4_k_cu_8e4142fe_129544cuda3std6ranges3__45__cpo9iter_moveE - _ZN40_INTERNAL_997c3387_4_k_cu_8e4142fe_129544cuda3std3__48in_placeE)
_ZN40_INTERNAL_997c3387_4_k_cu_8e4142fe_129544cuda3std3__48in_placeE:
	.zero		1
	.type		_ZN40_INTERNAL_997c3387_4_k_cu_8e4142fe_129544cuda3std6ranges3__45__cpo9iter_moveE,@object
	.size		_ZN40_INTERNAL_997c3387_4_k_cu_8e4142fe_129544cuda3std6ranges3__45__cpo9iter_moveE,(_ZN40_INTERNAL_997c3387_4_k_cu_8e4142fe_129544cuda3std3__45__cpo5beginE - _ZN40_INTERNAL_997c3387_4_k_cu_8e4142fe_129544cuda3std6ranges3__45__cpo9iter_moveE)
_ZN40_INTERNAL_997c3387_4_k_cu_8e4142fe_129544cuda3std6ranges3__45__cpo9iter_moveE:
	.zero		1
	.type		_ZN40_INTERNAL_997c3387_4_k_cu_8e4142fe_129544cuda3std3__45__cpo5beginE,@object
	.size		_ZN40_INTERNAL_997c3387_4_k_cu_8e4142fe_129544cuda3std3__45__cpo5beginE,(_ZN40_INTERNAL_997c3387_4_k_cu_8e4142fe_129544cuda3std3__442_GLOBAL__N__997c3387_4_k_cu_8e4142fe_129546ignoreE - _ZN40_INTERNAL_997c3387_4_k_cu_8e4142fe_129544cuda3std3__45__cpo5beginE)
_ZN40_INTERNAL_997c3387_4_k_cu_8e4142fe_129544cuda3std3__45__cpo5beginE:
	.zero		1
	.type		_ZN40_INTERNAL_997c3387_4_k_cu_8e4142fe_129544cuda3std3__442_GLOBAL__N__997c3387_4_k_cu_8e4142fe_129546ignoreE,@object
	.size		_ZN40_INTERNAL_997c3387_4_k_cu_8e4142fe_129544cuda3std3__442_GLOBAL__N__997c3387_4_k_cu_8e4142fe_129546ignoreE,(_ZN40_INTERNAL_997c3387_4_k_cu_8e4142fe_129544cute7productE - _ZN40_INTERNAL_997c3387_4_k_cu_8e4142fe_129544cuda3std3__442_GLOBAL__N__997c3387_4_k_cu_8e4142fe_129546ignoreE)
_ZN40_INTERNAL_997c3387_4_k_cu_8e4142fe_129544cuda3std3__442_GLOBAL__N__997c3387_4_k_cu_8e4142fe_129546ignoreE:
	.zero		1
	.type		_ZN40_INTERNAL_997c3387_4_k_cu_8e4142fe_129544cute7productE,@object
	.size		_ZN40_INTERNAL_997c3387_4_k_cu_8e4142fe_129544cute7productE,(_ZN40_INTERNAL_997c3387_4_k_cu_8e4142fe_129544cuda3std3__45__cpo3endE - _ZN40_INTERNAL_997c3387_4_k_cu_8e4142fe_129544cute7productE)
_ZN40_INTERNAL_997c3387_4_k_cu_8e4142fe_129544cute7productE:
	.zero		1
	.type		_ZN40_INTERNAL_997c3387_4_k_cu_8e4142fe_129544cuda3std3__45__cpo3endE,@object
	.size		_ZN40_INTERNAL_997c3387_4_k_cu_8e4142fe_129544cuda3std3__45__cpo3endE,(_ZN40_INTERNAL_997c3387_4_k_cu_8e4142fe_129544cuda3std3__419piecewise_constructE - _ZN40_INTERNAL_997c3387_4_k_cu_8e4142fe_129544cuda3std3__45__cpo3endE)
_ZN40_INTERNAL_997c3387_4_k_cu_8e4142fe_129544cuda3std3__45__cpo3endE:
	.zero		1
	.type		_ZN40_INTERNAL_997c3387_4_k_cu_8e4142fe_129544cuda3std3__419piecewise_constructE,@object
	.size		_ZN40_INTERNAL_997c3387_4_k_cu_8e4142fe_129544cuda3std3__419piecewise_constructE,(_ZN40_INTERNAL_997c3387_4_k_cu_8e4142fe_129544cuda3std3__45__cpo4cendE - _ZN40_INTERNAL_997c3387_4_k_cu_8e4142fe_129544cuda3std3__419piecewise_constructE)
_ZN40_INTERNAL_997c3387_4_k_cu_8e4142fe_129544cuda3std3__419piecewise_constructE:
	.zero		1
	.type		_ZN40_INTERNAL_997c3387_4_k_cu_8e4142fe_129544cuda3std3__45__cpo4cendE,@object
	.size		_ZN40_INTERNAL_997c3387_4_k_cu_8e4142fe_129544cuda3std3__45__cpo4cendE,(_ZN40_INTERNAL_997c3387_4_k_cu_8e4142fe_129544cuda3std6ranges3__45__cpo4swapE - _ZN40_INTERNAL_997c3387_4_k_cu_8e4142fe_129544cuda3std3__45__cpo4cendE)
_ZN40_INTERNAL_997c3387_4_k_cu_8e4142fe_129544cuda3std3__45__cpo4cendE:
	.zero		1
	.type		_ZN40_INTERNAL_997c3387_4_k_cu_8e4142fe_129544cuda3std6ranges3__45__cpo4swapE,@object
	.size		_ZN40_INTERNAL_997c3387_4_k_cu_8e4142fe_129544cuda3std6ranges3__45__cpo4swapE,(.L_10 - _ZN40_INTERNAL_997c3387_4_k_cu_8e4142fe_129544cuda3std6ranges3__45__cpo4swapE)
_ZN40_INTERNAL_997c3387_4_k_cu_8e4142fe_129544cuda3std6ranges3__45__cpo4swapE:
	.zero		1
.L_10:


//--------------------- .nv.constant0._ZN7cutlass13device_kernelINS_4gemm6kernel13GemmUniversalIN4cute5tupleIJiiiiEEENS1_10collective13CollectiveMmaINS1_35MainloopSm100TmaUmmaWarpSpecializedILi14ELi2ELi4ENS5_IJNS4_1CILi1EEESB_SB_EEEEENS5_IJNSA_ILi64EEENSA_ILi160EEESE_EEENS_12float_e4m3_tENS5_IJlSB_lEEESH_SI_NS4_8TiledMMAINS4_8MMA_AtomIJNS4_10MMA_TraitsINS4_19SM100_MMA_F8F6F4_SSEJSH_SH_fSE_SF_NS4_17integral_constantINS4_4UMMA5MajorELSP_0EEESQ_NSN_INSO_7ScaleInELSR_0EEESS_EEEEEENS4_6LayoutISC_NS5_IJNSA_ILi0EEESW_SW_EEEEENS5_IJNS4_10UnderscoreESZ_SZ_EEEEENS4_13SM90_TMA_LOADENS4_14ComposedLayoutINS4_7SwizzleILi2ELi4ELi3EEENS4_18smem_ptr_flag_bitsILi8EEENSV_INS5_IJNSA_ILi8EEESE_EEENS5_IJSE_SB_EEEEEEEvNS4_8identityES12_S1C_vS1D_EENS_8epilogue10collective18CollectiveEpilogueINS1F_23Sm100TmaWarpSpecializedILi1ELi1ELi80ELb0ELb0EEEJSG_NS5_IJNSV_ISE_SB_EENSV_ISF_SB_EEEEESH_SI_SH_SI_NS1F_6fusion15FusionCallbacksIS1J_NS1N_17LinearCombinationISH_fSH_fLNS_15FloatRoundStyleE2EEESG_S1M_JEEENS4_5SM1004TMEM4LOAD26SM100_TMEM_LOAD_16dp32b16xES12_NS13_INS14_ILi1ELi4ELi3EEES17_NSV_INS5_IJS18_NSA_ILi32EEEEEENS5_IJS1Y_SB_EEEEEEENS4_39AutoVectorizingCopyWithAssumedAlignmentILi128EEENS4_14SM90_TMA_STOREES22_S24_S24_EEEvvEEEEvNT_6ParamsE --------------------------
	.section	.nv.constant0._ZN7cutlass13device_kernelINS_4gemm6kernel13GemmUniversalIN4cute5tupleIJiiiiEEENS1_10collective13CollectiveMmaINS1_35MainloopSm100TmaUmmaWarpSpecializedILi14ELi2ELi4ENS5_IJNS4_1CILi1EEESB_SB_EEEEENS5_IJNSA_ILi64EEENSA_ILi160EEESE_EEENS_12float_e4m3_tENS5_IJlSB_lEEESH_SI_NS4_8TiledMMAINS4_8MMA_AtomIJNS4_10MMA_TraitsINS4_19SM100_MMA_F8F6F4_SSEJSH_SH_fSE_SF_NS4_17integral_constantINS4_4UMMA5MajorELSP_0EEESQ_NSN_INSO_7ScaleInELSR_0EEESS_EEEEEENS4_6LayoutISC_NS5_IJNSA_ILi0EEESW_SW_EEEEENS5_IJNS4_10UnderscoreESZ_SZ_EEEEENS4_13SM90_TMA_LOADENS4_14ComposedLayoutINS4_7SwizzleILi2ELi4ELi3EEENS4_18smem_ptr_flag_bitsILi8EEENSV_INS5_IJNSA_ILi8EEESE_EEENS5_IJSE_SB_EEEEEEEvNS4_8identityES12_S1C_vS1D_EENS_8epilogue10collective18CollectiveEpilogueINS1F_23Sm100TmaWarpSpecializedILi1ELi1ELi80ELb0ELb0EEEJSG_NS5_IJNSV_ISE_SB_EENSV_ISF_SB_EEEEESH_SI_SH_SI_NS1F_6fusion15FusionCallbacksIS1J_NS1N_17LinearCombinationISH_fSH_fLNS_15FloatRoundStyleE2EEESG_S1M_JEEENS4_5SM1004TMEM4LOAD26SM100_TMEM_LOAD_16dp32b16xES12_NS13_INS14_ILi1ELi4ELi3EEES17_NSV_INS5_IJS18_NSA_ILi32EEEEEENS5_IJS1Y_SB_EEEEEEENS4_39AutoVectorizingCopyWithAssumedAlignmentILi128EEENS4_14SM90_TMA_STOREES22_S24_S24_EEEvvEEEEvNT_6ParamsE,"a",@progbits
	.sectionflags	@""
	.align	4
.nv.constant0._ZN7cutlass13device_kernelINS_4gemm6kernel13GemmUniversalIN4cute5tupleIJiiiiEEENS1_10collective13CollectiveMmaINS1_35MainloopSm100TmaUmmaWarpSpecializedILi14ELi2ELi4ENS5_IJNS4_1CILi1EEESB_SB_EEEEENS5_IJNSA_ILi64EEENSA_ILi160EEESE_EEENS_12float_e4m3_tENS5_IJlSB_lEEESH_SI_NS4_8TiledMMAINS4_8MMA_AtomIJNS4_10MMA_TraitsINS4_19SM100_MMA_F8F6F4_SSEJSH_SH_fSE_SF_NS4_17integral_constantINS4_4UMMA5MajorELSP_0EEESQ_NSN_INSO_7ScaleInELSR_0EEESS_EEEEEENS4_6LayoutISC_NS5_IJNSA_ILi0EEESW_SW_EEEEENS5_IJNS4_10UnderscoreESZ_SZ_EEEEENS4_13SM90_TMA_LOADENS4_14ComposedLayoutINS4_7SwizzleILi2ELi4ELi3EEENS4_18smem_ptr_flag_bitsILi8EEENSV_INS5_IJNSA_ILi8EEESE_EEENS5_IJSE_SB_EEEEEEEvNS4_8identityES12_S1C_vS1D_EENS_8epilogue10collective18CollectiveEpilogueINS1F_23Sm100TmaWarpSpecializedILi1ELi1ELi80ELb0ELb0EEEJSG_NS5_IJNSV_ISE_SB_EENSV_ISF_SB_EEEEESH_SI_SH_SI_NS1F_6fusion15FusionCallbacksIS1J_NS1N_17LinearCombinationISH_fSH_fLNS_15FloatRoundStyleE2EEESG_S1M_JEEENS4_5SM1004TMEM4LOAD26SM100_TMEM_LOAD_16dp32b16xES12_NS13_INS14_ILi1ELi4ELi3EEES17_NSV_INS5_IJS18_NSA_ILi32EEEEEENS5_IJS1Y_SB_EEEEEEENS4_39AutoVectorizingCopyWithAssumedAlignmentILi128EEENS4_14SM90_TMA_STOREES22_S24_S24_EEEvvEEEEvNT_6ParamsE:
	.zero		2944


//--------------------- SYMBOLS --------------------------

	.type		.nv.reservedSmem.offset0,@object
	.size		.nv.reservedSmem.offset0,0x4
	.type		.nv.reservedSmem.cap,@object
	.size		.nv.reservedSmem.cap,0x4
	.type		__assertfail,@function
